//
// Generated by NVIDIA NVVM Compiler
//
// Compiler Build ID: CL-36424714
// Cuda compilation tools, release 13.0, V13.0.88
// Based on NVVM 20.0.0
//

.version 9.0
.target sm_100
.address_size 64

	// .globl	_Z13kernel_resizeP6uchar4S0_4int2S1_i

.visible .entry _Z13kernel_resizeP6uchar4S0_4int2S1_i(
	.param .u64 .ptr .align 1 _Z13kernel_resizeP6uchar4S0_4int2S1_i_param_0,
	.param .u64 .ptr .align 1 _Z13kernel_resizeP6uchar4S0_4int2S1_i_param_1,
	.param .align 8 .b8 _Z13kernel_resizeP6uchar4S0_4int2S1_i_param_2[8],
	.param .align 8 .b8 _Z13kernel_resizeP6uchar4S0_4int2S1_i_param_3[8],
	.param .u32 _Z13kernel_resizeP6uchar4S0_4int2S1_i_param_4
)
{
	.reg .pred 	%p<33>;
	.reg .b32 	%r<86>;
	.reg .b64 	%rd<23>;

	ld.param.u64 	%rd2, [_Z13kernel_resizeP6uchar4S0_4int2S1_i_param_0];
	ld.param.u64 	%rd3, [_Z13kernel_resizeP6uchar4S0_4int2S1_i_param_1];
	ld.param.v2.u32 	{%r44, %r45}, [_Z13kernel_resizeP6uchar4S0_4int2S1_i_param_2];
	ld.param.v2.u32 	{%r2, %r3}, [_Z13kernel_resizeP6uchar4S0_4int2S1_i_param_3];
	ld.param.u32 	%r43, [_Z13kernel_resizeP6uchar4S0_4int2S1_i_param_4];
	cvta.to.global.u64 	%rd1, %rd3;
	mov.u32 	%r47, %ntid.x;
	mov.u32 	%r48, %ctaid.x;
	mov.u32 	%r49, %tid.x;
	mad.lo.s32 	%r4, %r47, %r48, %r49;
	mov.u32 	%r50, %ntid.y;
	mov.u32 	%r51, %ctaid.y;
	mov.u32 	%r52, %tid.y;
	mad.lo.s32 	%r53, %r50, %r51, %r52;
	setp.gt.s32 	%p1, %r4, %r44;
	setp.gt.s32 	%p2, %r53, %r45;
	or.pred  	%p3, %p1, %p2;
	@%p3 bra 	$L__BB0_25;
	cvta.to.global.u64 	%rd4, %rd2;
	mad.lo.s32 	%r54, %r44, %r53, %r4;
	mul.wide.s32 	%rd5, %r54, 4;
	add.s64 	%rd6, %rd4, %rd5;
	.pragma "used_bytes_mask 7";
	ld.global.u32 	%r6, [%rd6];
	mul.lo.s32 	%r7, %r43, %r53;
	mul.lo.s32 	%r77, %r43, %r4;
	mad.lo.s32 	%r55, %r7, %r2, %r77;
	mul.wide.s32 	%rd7, %r55, 4;
	add.s64 	%rd8, %rd1, %rd7;
	bfi.b32 	%r56, 0, %r6, 24, 8;
	st.global.u32 	[%rd8], %r56;
	setp.lt.s32 	%p4, %r43, 1;
	@%p4 bra 	$L__BB0_25;
	add.s32 	%r57, %r7, %r43;
	add.s32 	%r9, %r7, 1;
	max.s32 	%r58, %r57, %r9;
	sub.s32 	%r59, %r58, %r7;
	and.b32  	%r10, %r59, 3;
	sub.s32 	%r11, %r7, %r58;
	and.b32  	%r12, %r59, 1;
	add.s32 	%r60, %r7, 3;
	mul.lo.s32 	%r13, %r2, %r60;
	shl.b32 	%r14, %r2, 2;
	add.s32 	%r61, %r7, 2;
	mul.lo.s32 	%r15, %r2, %r61;
	mad.lo.s32 	%r16, %r2, %r7, %r2;
	mul.lo.s32 	%r62, %r2, %r43;
	mul.lo.s32 	%r17, %r62, %r53;
	and.b32  	%r63, %r59, -4;
	neg.s32 	%r18, %r63;
	add.s32 	%r19, %r77, %r43;
$L__BB0_3:
	setp.gt.u32 	%p5, %r11, -4;
	mov.u32 	%r85, %r7;
	@%p5 bra 	$L__BB0_15;
	add.s32 	%r82, %r13, %r77;
	add.s32 	%r81, %r15, %r77;
	add.s32 	%r80, %r16, %r77;
	add.s32 	%r79, %r17, %r77;
	mov.u32 	%r78, %r18;
	mov.u32 	%r83, %r9;
$L__BB0_5:
	.pragma "nounroll";
	setp.ge.s32 	%p6, %r77, %r2;
	add.s32 	%r64, %r83, -1;
	setp.ge.s32 	%p7, %r64, %r3;
	or.pred  	%p8, %p6, %p7;
	@%p8 bra 	$L__BB0_7;
	mul.wide.s32 	%rd9, %r79, 4;
	add.s64 	%rd10, %rd1, %rd9;
	bfi.b32 	%r65, 1, %r6, 24, 8;
	st.global.u32 	[%rd10], %r65;
$L__BB0_7:
	setp.ge.s32 	%p9, %r77, %r2;
	setp.ge.s32 	%p10, %r83, %r3;
	or.pred  	%p11, %p9, %p10;
	@%p11 bra 	$L__BB0_9;
	mul.wide.s32 	%rd11, %r80, 4;
	add.s64 	%rd12, %rd1, %rd11;
	bfi.b32 	%r66, 1, %r6, 24, 8;
	st.global.u32 	[%rd12], %r66;
$L__BB0_9:
	setp.ge.s32 	%p12, %r77, %r2;
	add.s32 	%r67, %r83, 1;
	setp.ge.s32 	%p13, %r67, %r3;
	or.pred  	%p14, %p12, %p13;
	@%p14 bra 	$L__BB0_11;
	mul.wide.s32 	%rd13, %r81, 4;
	add.s64 	%rd14, %rd1, %rd13;
	bfi.b32 	%r68, 1, %r6, 24, 8;
	st.global.u32 	[%rd14], %r68;
$L__BB0_11:
	setp.ge.s32 	%p15, %r77, %r2;
	add.s32 	%r69, %r83, 2;
	setp.ge.s32 	%p16, %r69, %r3;
	or.pred  	%p17, %p15, %p16;
	@%p17 bra 	$L__BB0_13;
	mul.wide.s32 	%rd15, %r82, 4;
	add.s64 	%rd16, %rd1, %rd15;
	bfi.b32 	%r70, 1, %r6, 24, 8;
	st.global.u32 	[%rd16], %r70;
$L__BB0_13:
	add.s32 	%r83, %r83, 4;
	add.s32 	%r82, %r82, %r14;
	add.s32 	%r81, %r81, %r14;
	add.s32 	%r80, %r80, %r14;
	add.s32 	%r79, %r79, %r14;
	add.s32 	%r78, %r78, 4;
	setp.ne.s32 	%p18, %r78, 0;
	@%p18 bra 	$L__BB0_5;
	add.s32 	%r85, %r83, -1;
$L__BB0_15:
	setp.eq.s32 	%p19, %r10, 0;
	@%p19 bra 	$L__BB0_24;
	setp.eq.s32 	%p20, %r10, 1;
	@%p20 bra 	$L__BB0_22;
	setp.ge.s32 	%p21, %r77, %r2;
	setp.ge.s32 	%p22, %r85, %r3;
	or.pred  	%p23, %p21, %p22;
	@%p23 bra 	$L__BB0_19;
	mad.lo.s32 	%r71, %r85, %r2, %r77;
	mul.wide.s32 	%rd17, %r71, 4;
	add.s64 	%rd18, %rd1, %rd17;
	bfi.b32 	%r72, 1, %r6, 24, 8;
	st.global.u32 	[%rd18], %r72;
$L__BB0_19:
	setp.ge.s32 	%p24, %r77, %r2;
	add.s32 	%r39, %r85, 1;
	setp.ge.s32 	%p25, %r39, %r3;
	or.pred  	%p26, %p24, %p25;
	@%p26 bra 	$L__BB0_21;
	mad.lo.s32 	%r73, %r39, %r2, %r77;
	mul.wide.s32 	%rd19, %r73, 4;
	add.s64 	%rd20, %rd1, %rd19;
	bfi.b32 	%r74, 1, %r6, 24, 8;
	st.global.u32 	[%rd20], %r74;
$L__BB0_21:
	add.s32 	%r85, %r85, 2;
$L__BB0_22:
	setp.ge.s32 	%p27, %r77, %r2;
	setp.eq.s32 	%p28, %r12, 0;
	setp.ge.s32 	%p29, %r85, %r3;
	or.pred  	%p30, %p29, %p27;
	or.pred  	%p31, %p30, %p28;
	@%p31 bra 	$L__BB0_24;
	mad.lo.s32 	%r75, %r85, %r2, %r77;
	mul.wide.s32 	%rd21, %r75, 4;
	add.s64 	%rd22, %rd1, %rd21;
	bfi.b32 	%r76, 1, %r6, 24, 8;
	st.global.u32 	[%rd22], %r76;
$L__BB0_24:
	add.s32 	%r77, %r77, 1;
	setp.lt.s32 	%p32, %r77, %r19;
	@%p32 bra 	$L__BB0_3;
$L__BB0_25:
	ret;

}
	// .globl	_Z17kernel_interpolarP6uchar4S0_4int2
.visible .entry _Z17kernel_interpolarP6uchar4S0_4int2(
	.param .u64 .ptr .align 1 _Z17kernel_interpolarP6uchar4S0_4int2_param_0,
	.param .u64 .ptr .align 1 _Z17kernel_interpolarP6uchar4S0_4int2_param_1,
	.param .align 8 .b8 _Z17kernel_interpolarP6uchar4S0_4int2_param_2[8]
)
{
	.reg .pred 	%p<46>;
	.reg .b16 	%rs<10>;
	.reg .b32 	%r<154>;
	.reg .b64 	%rd<39>;
	.reg .b64 	%fd<18>;

	ld.param.u64 	%rd10, [_Z17kernel_interpolarP6uchar4S0_4int2_param_0];
	ld.param.u64 	%rd9, [_Z17kernel_interpolarP6uchar4S0_4int2_param_1];
	ld.param.v2.u32 	{%r75, %r76}, [_Z17kernel_interpolarP6uchar4S0_4int2_param_2];
	cvta.to.global.u64 	%rd1, %rd10;
	mov.u32 	%r77, %ntid.x;
	mov.u32 	%r78, %ctaid.x;
	mov.u32 	%r79, %tid.x;
	mad.lo.s32 	%r3, %r77, %r78, %r79;
	mov.u32 	%r80, %ntid.y;
	mov.u32 	%r81, %ctaid.y;
	mov.u32 	%r82, %tid.y;
	mad.lo.s32 	%r83, %r80, %r81, %r82;
	setp.gt.s32 	%p1, %r3, %r75;
	setp.gt.s32 	%p2, %r83, %r76;
	or.pred  	%p3, %p1, %p2;
	@%p3 bra 	$L__BB1_28;
	mul.lo.s32 	%r5, %r75, %r83;
	add.s32 	%r6, %r5, %r3;
	mul.wide.s32 	%rd11, %r6, 4;
	add.s64 	%rd12, %rd1, %rd11;
	add.s64 	%rd2, %rd12, 3;
	ld.global.u8 	%rs1, [%rd12+3];
	setp.eq.s16 	%p4, %rs1, 0;
	@%p4 bra 	$L__BB1_28;
	add.s32 	%r7, %r3, -1;
	add.s32 	%r8, %r83, -1;
	setp.gt.s32 	%p5, %r7, %r75;
	setp.gt.s32 	%p6, %r8, %r76;
	or.b32  	%r85, %r8, %r7;
	shr.u32 	%r86, %r85, 31;
	and.b32  	%r87, %r86, 1;
	setp.eq.b32 	%p7, %r87, 1;
	or.pred  	%p8, %p6, %p5;
	or.pred  	%p9, %p8, %p7;
	mov.b32 	%r126, 0;
	mov.u32 	%r127, %r126;
	mov.u32 	%r128, %r126;
	mov.u32 	%r129, %r126;
	@%p9 bra 	$L__BB1_5;
	sub.s32 	%r89, %r5, %r75;
	cvt.s64.s32 	%rd13, %r89;
	cvt.s64.s32 	%rd14, %r3;
	add.s64 	%rd15, %rd13, %rd14;
	shl.b64 	%rd16, %rd15, 2;
	add.s64 	%rd17, %rd1, %rd16;
	add.s64 	%rd3, %rd17, 3;
	ld.global.u8 	%rs2, [%rd17+-1];
	setp.eq.s16 	%p10, %rs2, 1;
	@%p10 bra 	$L__BB1_5;
	.pragma "used_bytes_mask 7";
	ld.global.u32 	%r91, [%rd3+-7];
	bfe.u32 	%r126, %r91, 0, 8;
	bfe.u32 	%r127, %r91, 8, 8;
	bfe.u32 	%r128, %r91, 16, 8;
	mov.b32 	%r129, 1;
$L__BB1_5:
	setp.gt.s32 	%p11, %r7, %r75;
	and.b32  	%r16, %r7, -2147483648;
	shr.u32 	%r92, %r7, 31;
	and.b32  	%r93, %r92, 1;
	setp.eq.b32 	%p12, %r93, 1;
	or.pred  	%p13, %p12, %p11;
	@%p13 bra 	$L__BB1_8;
	ld.global.u8 	%rs3, [%rd2+-4];
	setp.eq.s16 	%p14, %rs3, 1;
	@%p14 bra 	$L__BB1_8;
	.pragma "used_bytes_mask 7";
	ld.global.u32 	%r94, [%rd2+-7];
	bfe.u32 	%r126, %r94, 0, 8;
	bfe.u32 	%r127, %r94, 8, 8;
	bfe.u32 	%r128, %r94, 16, 8;
	add.s32 	%r129, %r129, 1;
$L__BB1_8:
	setp.ne.s32 	%p15, %r16, 0;
	setp.gt.s32 	%p16, %r7, %r75;
	setp.ge.u32 	%p17, %r83, %r76;
	or.pred  	%p18, %p17, %p15;
	or.pred  	%p19, %p18, %p16;
	@%p19 bra 	$L__BB1_11;
	add.s32 	%r95, %r5, %r75;
	cvt.s64.s32 	%rd18, %r95;
	cvt.s64.s32 	%rd19, %r3;
	add.s64 	%rd20, %rd18, %rd19;
	shl.b64 	%rd21, %rd20, 2;
	add.s64 	%rd22, %rd1, %rd21;
	add.s64 	%rd4, %rd22, 3;
	ld.global.u8 	%rs4, [%rd22+-1];
	setp.eq.s16 	%p20, %rs4, 1;
	@%p20 bra 	$L__BB1_11;
	.pragma "used_bytes_mask 7";
	ld.global.u32 	%r96, [%rd4+-7];
	bfe.u32 	%r126, %r96, 0, 8;
	bfe.u32 	%r127, %r96, 8, 8;
	bfe.u32 	%r128, %r96, 16, 8;
	add.s32 	%r129, %r129, 1;
$L__BB1_11:
	setp.gt.s32 	%p21, %r8, %r76;
	or.b32  	%r97, %r8, %r3;
	shr.u32 	%r98, %r97, 31;
	and.b32  	%r99, %r98, 1;
	setp.eq.b32 	%p22, %r99, 1;
	or.pred  	%p23, %p21, %p22;
	@%p23 bra 	$L__BB1_14;
	sub.s32 	%r100, %r5, %r75;
	add.s32 	%r101, %r100, %r3;
	mul.wide.s32 	%rd23, %r101, 4;
	add.s64 	%rd24, %rd1, %rd23;
	add.s64 	%rd5, %rd24, 3;
	ld.global.u8 	%rs5, [%rd24+3];
	setp.eq.s16 	%p24, %rs5, 1;
	@%p24 bra 	$L__BB1_14;
	.pragma "used_bytes_mask 7";
	ld.global.u32 	%r102, [%rd5+-3];
	bfe.u32 	%r126, %r102, 0, 8;
	bfe.u32 	%r127, %r102, 8, 8;
	bfe.u32 	%r128, %r102, 16, 8;
	add.s32 	%r129, %r129, 1;
$L__BB1_14:
	setp.ge.u32 	%p25, %r83, %r76;
	shr.u32 	%r103, %r3, 31;
	and.b32  	%r104, %r103, 1;
	setp.eq.b32 	%p26, %r104, 1;
	or.pred  	%p27, %p25, %p26;
	@%p27 bra 	$L__BB1_17;
	mul.wide.s32 	%rd25, %r75, 4;
	add.s64 	%rd6, %rd2, %rd25;
	ld.global.u8 	%rs6, [%rd6];
	setp.eq.s16 	%p28, %rs6, 1;
	@%p28 bra 	$L__BB1_17;
	.pragma "used_bytes_mask 7";
	ld.global.u32 	%r105, [%rd6+-3];
	bfe.u32 	%r126, %r105, 0, 8;
	bfe.u32 	%r127, %r105, 8, 8;
	bfe.u32 	%r128, %r105, 16, 8;
	add.s32 	%r129, %r129, 1;
$L__BB1_17:
	setp.gt.s32 	%p29, %r8, %r76;
	add.s32 	%r49, %r3, 1;
	setp.ge.s32 	%p30, %r3, %r75;
	or.b32  	%r106, %r8, %r49;
	shr.u32 	%r107, %r106, 31;
	and.b32  	%r108, %r107, 1;
	setp.eq.b32 	%p31, %r108, 1;
	or.pred  	%p32, %p29, %p31;
	or.pred  	%p33, %p32, %p30;
	@%p33 bra 	$L__BB1_20;
	sub.s32 	%r109, %r5, %r75;
	cvt.s64.s32 	%rd26, %r109;
	cvt.s64.s32 	%rd27, %r3;
	add.s64 	%rd28, %rd26, %rd27;
	shl.b64 	%rd29, %rd28, 2;
	add.s64 	%rd30, %rd1, %rd29;
	add.s64 	%rd7, %rd30, 3;
	ld.global.u8 	%rs7, [%rd30+7];
	setp.eq.s16 	%p34, %rs7, 1;
	@%p34 bra 	$L__BB1_20;
	.pragma "used_bytes_mask 7";
	ld.global.u32 	%r110, [%rd7+1];
	bfe.u32 	%r126, %r110, 0, 8;
	bfe.u32 	%r127, %r110, 8, 8;
	bfe.u32 	%r128, %r110, 16, 8;
	add.s32 	%r129, %r129, 1;
$L__BB1_20:
	setp.ge.s32 	%p35, %r3, %r75;
	and.b32  	%r58, %r49, -2147483648;
	shr.u32 	%r111, %r49, 31;
	and.b32  	%r112, %r111, 1;
	setp.eq.b32 	%p36, %r112, 1;
	or.pred  	%p37, %p36, %p35;
	@%p37 bra 	$L__BB1_23;
	ld.global.u8 	%rs8, [%rd2+4];
	setp.eq.s16 	%p38, %rs8, 1;
	@%p38 bra 	$L__BB1_23;
	.pragma "used_bytes_mask 7";
	ld.global.u32 	%r113, [%rd2+1];
	bfe.u32 	%r126, %r113, 0, 8;
	bfe.u32 	%r127, %r113, 8, 8;
	bfe.u32 	%r128, %r113, 16, 8;
	add.s32 	%r129, %r129, 1;
$L__BB1_23:
	setp.ne.s32 	%p39, %r58, 0;
	setp.ge.s32 	%p40, %r3, %r75;
	setp.ge.u32 	%p41, %r83, %r76;
	or.pred  	%p42, %p41, %p39;
	or.pred  	%p43, %p42, %p40;
	@%p43 bra 	$L__BB1_26;
	add.s32 	%r114, %r5, %r75;
	cvt.s64.s32 	%rd31, %r114;
	cvt.s64.s32 	%rd32, %r3;
	add.s64 	%rd33, %rd31, %rd32;
	shl.b64 	%rd34, %rd33, 2;
	add.s64 	%rd35, %rd1, %rd34;
	add.s64 	%rd8, %rd35, 3;
	ld.global.u8 	%rs9, [%rd35+7];
	setp.eq.s16 	%p44, %rs9, 1;
	@%p44 bra 	$L__BB1_26;
	.pragma "used_bytes_mask 7";
	ld.global.u32 	%r115, [%rd8+1];
	bfe.u32 	%r126, %r115, 0, 8;
	bfe.u32 	%r127, %r115, 8, 8;
	bfe.u32 	%r128, %r115, 16, 8;
	add.s32 	%r129, %r129, 1;
$L__BB1_26:
	setp.eq.s32 	%p45, %r129, 0;
	@%p45 bra 	$L__BB1_28;
	cvt.rn.f64.u32 	%fd1, %r128;
	cvt.rn.f64.u32 	%fd2, %r127;
	cvt.rn.f64.u32 	%fd3, %r126;
	cvt.rn.f64.u32 	%fd4, %r129;
	div.rn.f64 	%fd5, %fd3, %fd4;
	mov.f64 	%fd6, 0d3FE0000000000000;
	copysign.f64 	%fd7, %fd5, %fd6;
	add.rz.f64 	%fd8, %fd5, %fd7;
	cvt.rzi.f64.f64 	%fd9, %fd8;
	cvt.rzi.s32.f64 	%r116, %fd9;
	div.rn.f64 	%fd10, %fd2, %fd4;
	copysign.f64 	%fd11, %fd10, %fd6;
	add.rz.f64 	%fd12, %fd10, %fd11;
	cvt.rzi.f64.f64 	%fd13, %fd12;
	cvt.rzi.s32.f64 	%r117, %fd13;
	div.rn.f64 	%fd14, %fd1, %fd4;
	copysign.f64 	%fd15, %fd14, %fd6;
	add.rz.f64 	%fd16, %fd14, %fd15;
	cvt.rzi.f64.f64 	%fd17, %fd16;
	cvt.rzi.s32.f64 	%r118, %fd17;
	cvta.to.global.u64 	%rd36, %rd9;
	add.s64 	%rd38, %rd36, %rd11;
	prmt.b32 	%r119, %r116, %r117, 0x3340U;
	prmt.b32 	%r120, %r118, 0, 0x3340U;
	prmt.b32 	%r121, %r119, %r120, 0x5410U;
	st.global.u32 	[%rd38], %r121;
$L__BB1_28:
	ret;

}


// ===== COMPILED SASS (sm_100) =====

	.target	sm_100

	.elftype	@"ET_EXEC"


//--------------------- .note.nv.tkinfo           --------------------------
	.section	.note.nv.tkinfo,"",@"SHT_NOTE"
	.sectionflags	@"SHF_NOTE_NV_TKINFO"
	.tkinfo
        /*0018*/ 	.word	0x00000002
        /*0030*/ 	.string	""
        /*0030*/ 	.string	"ptxas"
        /*0030*/ 	.string	"Cuda compilation tools, release 13.0, V13.0.88"
        /*0030*/ 	.string	"Build cuda_13.0.r13.0/compiler.36424714_0"
        /*0030*/ 	.string	"-arch sm_100 -m 64 "



//--------------------- .note.nv.cuinfo           --------------------------
	.section	.note.nv.cuinfo,"",@"SHT_NOTE"
	.sectionflags	@"SHF_NOTE_NV_CUINFO"
        /*0018*/ 	.short	0x0002
        /*001a*/ 	.short	0x0064
        /*001c*/ 	.short	0x0082
	.zero		2


//--------------------- .nv.info                  --------------------------
	.section	.nv.info,"",@"SHT_CUDA_INFO"
	.align	4


	//----- nvinfo : EIATTR_REGCOUNT
	.align		4
        /*0000*/ 	.byte	0x04, 0x2f
        /*0002*/ 	.short	(.L_1 - .L_0)
	.align		4
.L_0:
        /*0004*/ 	.word	index@(_Z13kernel_resizeP6uchar4S0_4int2S1_i)
        /*0008*/ 	.word	0x00000020


	//----- nvinfo : EIATTR_FRAME_SIZE
	.align		4
.L_1:
        /*000c*/ 	.byte	0x04, 0x11
        /*000e*/ 	.short	(.L_3 - .L_2)
	.align		4
.L_2:
        /*0010*/ 	.word	index@(_Z13kernel_resizeP6uchar4S0_4int2S1_i)
        /*0014*/ 	.word	0x00000000


	//----- nvinfo : EIATTR_REGCOUNT
	.align		4
.L_3:
        /*0018*/ 	.byte	0x04, 0x2f
        /*001a*/ 	.short	(.L_5 - .L_4)
	.align		4
.L_4:
        /*001c*/ 	.word	index@(_Z17kernel_interpolarP6uchar4S0_4int2)
        /*0020*/ 	.word	0x0000001f


	//----- nvinfo : EIATTR_FRAME_SIZE
	.align		4
.L_5:
        /*0024*/ 	.byte	0x04, 0x11
        /*0026*/ 	.short	(.L_7 - .L_6)
	.align		4
.L_6:
        /*0028*/ 	.word	index@($__internal_0_$__cuda_sm20_div_rn_f64_full)
        /*002c*/ 	.word	0x00000000


	//----- nvinfo : EIATTR_FRAME_SIZE
	.align		4
.L_7:
        /*0030*/ 	.byte	0x04, 0x11
        /*0032*/ 	.short	(.L_9 - .L_8)
	.align		4
.L_8:
        /*0034*/ 	.word	index@(_Z17kernel_interpolarP6uchar4S0_4int2)
        /*0038*/ 	.word	0x00000000


	//----- nvinfo : EIATTR_MIN_STACK_SIZE
	.align		4
.L_9:
        /*003c*/ 	.byte	0x04, 0x12
        /*003e*/ 	.short	(.L_11 - .L_10)
	.align		4
.L_10:
        /*0040*/ 	.word	index@(_Z17kernel_interpolarP6uchar4S0_4int2)
        /*0044*/ 	.word	0x00000000


	//----- nvinfo : EIATTR_MIN_STACK_SIZE
	.align		4
.L_11:
        /*0048*/ 	.byte	0x04, 0x12
        /*004a*/ 	.short	(.L_13 - .L_12)
	.align		4
.L_12:
        /*004c*/ 	.word	index@(_Z13kernel_resizeP6uchar4S0_4int2S1_i)
        /*0050*/ 	.word	0x00000000
.L_13:


//--------------------- .nv.compat                --------------------------
	.section	.nv.compat,"",@"SHT_CUDA_COMPAT_INFO"
	.align	4
        /*0000*/ 	.byte	0x02, 0x09, 0x00, 0x00, 0x02, 0x02, 0x01, 0x00, 0x02, 0x05, 0x05, 0x00, 0x03, 0x07, 0x01, 0x01
        /*0010*/ 	.byte	0x02, 0x03, 0x00, 0x00, 0x02, 0x06, 0x01, 0x00, 0x04, 0x0b, 0x08, 0x00, 0x01, 0x00, 0x00, 0x00
        /*0020*/ 	.byte	0x00, 0x00, 0x00, 0x00


//--------------------- .nv.info._Z17kernel_interpolarP6uchar4S0_4int2 --------------------------
	.section	.nv.info._Z17kernel_interpolarP6uchar4S0_4int2,"",@"SHT_CUDA_INFO"
	.sectionflags	@""
	.align	4


	//----- nvinfo : EIATTR_CUDA_API_VERSION
	.align		4
        /*0000*/ 	.byte	0x04, 0x37
        /*0002*/ 	.short	(.L_15 - .L_14)
.L_14:
        /*0004*/ 	.word	0x00000082


	//----- nvinfo : EIATTR_KPARAM_INFO
	.align		4
.L_15:
        /*0008*/ 	.byte	0x04, 0x17
        /*000a*/ 	.short	(.L_17 - .L_16)
.L_16:
        /*000c*/ 	.word	0x00000000
        /*0010*/ 	.short	0x0002
        /*0012*/ 	.short	0x0010
        /*0014*/ 	.byte	0x00, 0xf0, 0x21, 0x00


	//----- nvinfo : EIATTR_KPARAM_INFO
	.align		4
.L_17:
        /*0018*/ 	.byte	0x04, 0x17
        /*001a*/ 	.short	(.L_19 - .L_18)
.L_18:
        /*001c*/ 	.word	0x00000000
        /*0020*/ 	.short	0x0001
        /*0022*/ 	.short	0x0008
        /*0024*/ 	.byte	0x00, 0xf5, 0x21, 0x00


	//----- nvinfo : EIATTR_KPARAM_INFO
	.align		4
.L_19:
        /*0028*/ 	.byte	0x04, 0x17
        /*002a*/ 	.short	(.L_21 - .L_20)
.L_20:
        /*002c*/ 	.word	0x00000000
        /*0030*/ 	.short	0x0000
        /*0032*/ 	.short	0x0000
        /*0034*/ 	.byte	0x00, 0xf5, 0x21, 0x00


	//----- nvinfo : EIATTR_SPARSE_MMA_MASK
	.align		4
.L_21:
        /*0038*/ 	.byte	0x03, 0x50
        /*003a*/ 	.short	0x0000


	//----- nvinfo : EIATTR_MAXREG_COUNT
	.align		4
        /*003c*/ 	.byte	0x03, 0x1b
        /*003e*/ 	.short	0x00ff


	//----- nvinfo : EIATTR_MERCURY_ISA_VERSION
	.align		4
        /*0040*/ 	.byte	0x03, 0x5f
        /*0042*/ 	.short	0x0101


	//----- nvinfo : EIATTR_UNUSED_LOAD_BYTE_OFFSET
	.align		4
        /*0044*/ 	.byte	0x04, 0x44
        /*0046*/ 	.short	(.L_23 - .L_22)


	//   ....[0]....
.L_22:
        /*0048*/ 	.word	0x000003c0
        /*004c*/ 	.word	0x00000007


	//   ....[1]....
        /*0050*/ 	.word	0x000004c0
        /*0054*/ 	.word	0x00000007


	//   ....[2]....
        /*0058*/ 	.word	0x00000610
        /*005c*/ 	.word	0x00000007


	//   ....[3]....
        /*0060*/ 	.word	0x000006f0
        /*0064*/ 	.word	0x00000007


	//   ....[4]....
        /*0068*/ 	.word	0x000007c0
        /*006c*/ 	.word	0x00000007


	//   ....[5]....
        /*0070*/ 	.word	0x000008e0
        /*0074*/ 	.word	0x00000007


	//   ....[6]....
        /*0078*/ 	.word	0x00000990
        /*007c*/ 	.word	0x00000007


	//   ....[7]....
        /*0080*/ 	.word	0x00000ab0
        /*0084*/ 	.word	0x00000007


	//----- nvinfo : EIATTR_VRC_CTA_INIT_COUNT
	.align		4
.L_23:
        /*0088*/ 	.byte	0x02, 0x4a
	.zero		1
	.zero		1


	//----- nvinfo : EIATTR_EXIT_INSTR_OFFSETS
	.align		4
        /*008c*/ 	.byte	0x04, 0x1c
        /*008e*/ 	.short	(.L_25 - .L_24)


	//   ....[0]....
.L_24:
        /*0090*/ 	.word	0x000000c0


	//   ....[1]....
        /*0094*/ 	.word	0x00000130


	//   ....[2]....
        /*0098*/ 	.word	0x00000b20


	//   ....[3]....
        /*009c*/ 	.word	0x00001100


	//----- nvinfo : EIATTR_CRS_STACK_SIZE
	.align		4
.L_25:
        /*00a0*/ 	.byte	0x04, 0x1e
        /*00a2*/ 	.short	(.L_27 - .L_26)
.L_26:
        /*00a4*/ 	.word	0x00000000


	//----- nvinfo : EIATTR_CBANK_PARAM_SIZE
	.align		4
.L_27:
        /*00a8*/ 	.byte	0x03, 0x19
        /*00aa*/ 	.short	0x0018


	//----- nvinfo : EIATTR_PARAM_CBANK
	.align		4
        /*00ac*/ 	.byte	0x04, 0x0a
        /*00ae*/ 	.short	(.L_29 - .L_28)
	.align		4
.L_28:
        /*00b0*/ 	.word	index@(.nv.constant0._Z17kernel_interpolarP6uchar4S0_4int2)
        /*00b4*/ 	.short	0x0380
        /*00b6*/ 	.short	0x0018


	//----- nvinfo : EIATTR_SW_WAR
	.align		4
.L_29:
        /*00b8*/ 	.byte	0x04, 0x36
        /*00ba*/ 	.short	(.L_31 - .L_30)
.L_30:
        /*00bc*/ 	.word	0x00000008
.L_31:


//--------------------- .nv.info._Z13kernel_resizeP6uchar4S0_4int2S1_i --------------------------
	.section	.nv.info._Z13kernel_resizeP6uchar4S0_4int2S1_i,"",@"SHT_CUDA_INFO"
	.sectionflags	@""
	.align	4


	//----- nvinfo : EIATTR_CUDA_API_VERSION
	.align		4
        /*0000*/ 	.byte	0x04, 0x37
        /*0002*/ 	.short	(.L_33 - .L_32)
.L_32:
        /*0004*/ 	.word	0x00000082


	//----- nvinfo : EIATTR_KPARAM_INFO
	.align		4
.L_33:
        /*0008*/ 	.byte	0x04, 0x17
        /*000a*/ 	.short	(.L_35 - .L_34)
.L_34:
        /*000c*/ 	.word	0x00000000
        /*0010*/ 	.short	0x0004
        /*0012*/ 	.short	0x0020
        /*0014*/ 	.byte	0x00, 0xf0, 0x11, 0x00


	//----- nvinfo : EIATTR_KPARAM_INFO
	.align		4
.L_35:
        /*0018*/ 	.byte	0x04, 0x17
        /*001a*/ 	.short	(.L_37 - .L_36)
.L_36:
        /*001c*/ 	.word	0x00000000
        /*0020*/ 	.short	0x0003
        /*0022*/ 	.short	0x0018
        /*0024*/ 	.byte	0x00, 0xf0, 0x21, 0x00


	//----- nvinfo : EIATTR_KPARAM_INFO
	.align		4
.L_37:
        /*0028*/ 	.byte	0x04, 0x17
        /*002a*/ 	.short	(.L_39 - .L_38)
.L_38:
        /*002c*/ 	.word	0x00000000
        /*0030*/ 	.short	0x0002
        /*0032*/ 	.short	0x0010
        /*0034*/ 	.byte	0x00, 0xf0, 0x21, 0x00


	//----- nvinfo : EIATTR_KPARAM_INFO
	.align		4
.L_39:
        /*0038*/ 	.byte	0x04, 0x17
        /*003a*/ 	.short	(.L_41 - .L_40)
.L_40:
        /*003c*/ 	.word	0x00000000
        /*0040*/ 	.short	0x0001
        /*0042*/ 	.short	0x0008
        /*0044*/ 	.byte	0x00, 0xf5, 0x21, 0x00


	//----- nvinfo : EIATTR_KPARAM_INFO
	.align		4
.L_41:
        /*0048*/ 	.byte	0x04, 0x17
        /*004a*/ 	.short	(.L_43 - .L_42)
.L_42:
        /*004c*/ 	.word	0x00000000
        /*0050*/ 	.short	0x0000
        /*0052*/ 	.short	0x0000
        /*0054*/ 	.byte	0x00, 0xf5, 0x21, 0x00


	//----- nvinfo : EIATTR_SPARSE_MMA_MASK
	.align		4
.L_43:
        /*0058*/ 	.byte	0x03, 0x50
        /*005a*/ 	.short	0x0000


	//----- nvinfo : EIATTR_MAXREG_COUNT
	.align		4
        /*005c*/ 	.byte	0x03, 0x1b
        /*005e*/ 	.short	0x00ff


	//----- nvinfo : EIATTR_MERCURY_ISA_VERSION
	.align		4
        /*0060*/ 	.byte	0x03, 0x5f
        /*0062*/ 	.short	0x0101


	//----- nvinfo : EIATTR_UNUSED_LOAD_BYTE_OFFSET
	.align		4
        /*0064*/ 	.byte	0x04, 0x44
        /*0066*/ 	.short	(.L_45 - .L_44)


	//   ....[0]....
.L_44:
        /*0068*/ 	.word	0x00000140
        /*006c*/ 	.word	0x00000007


	//----- nvinfo : EIATTR_VRC_CTA_INIT_COUNT
	.align		4
.L_45:
        /*0070*/ 	.byte	0x02, 0x4a
	.zero		1
	.zero		1


	//----- nvinfo : EIATTR_EXIT_INSTR_OFFSETS
	.align		4
        /*0074*/ 	.byte	0x04, 0x1c
        /*0076*/ 	.short	(.L_47 - .L_46)


	//   ....[0]....
.L_46:
        /*0078*/ 	.word	0x000000c0


	//   ....[1]....
        /*007c*/ 	.word	0x000001b0


	//   ....[2]....
        /*0080*/ 	.word	0x000008b0


	//----- nvinfo : EIATTR_CRS_STACK_SIZE
	.align		4
.L_47:
        /*0084*/ 	.byte	0x04, 0x1e
        /*0086*/ 	.short	(.L_49 - .L_48)
.L_48:
        /*0088*/ 	.word	0x00000000


	//----- nvinfo : EIATTR_CBANK_PARAM_SIZE
	.align		4
.L_49:
        /*008c*/ 	.byte	0x03, 0x19
        /*008e*/ 	.short	0x0024


	//----- nvinfo : EIATTR_PARAM_CBANK
	.align		4
        /*0090*/ 	.byte	0x04, 0x0a
        /*0092*/ 	.short	(.L_51 - .L_50)
	.align		4
.L_50:
        /*0094*/ 	.word	index@(.nv.constant0._Z13kernel_resizeP6uchar4S0_4int2S1_i)
        /*0098*/ 	.short	0x0380
        /*009a*/ 	.short	0x0024


	//----- nvinfo : EIATTR_SW_WAR
	.align		4
.L_51:
        /*009c*/ 	.byte	0x04, 0x36
        /*009e*/ 	.short	(.L_53 - .L_52)
.L_52:
        /*00a0*/ 	.word	0x00000008
.L_53:


//--------------------- .nv.callgraph             --------------------------
	.section	.nv.callgraph,"",@"SHT_CUDA_CALLGRAPH"
	.align	4
	.sectionentsize	8
	.align		4
        /*0000*/ 	.word	0x00000000
	.align		4
        /*0004*/ 	.word	0xffffffff
	.align		4
        /*0008*/ 	.word	0x00000000
	.align		4
        /*000c*/ 	.word	0xfffffffe
	.align		4
        /*0010*/ 	.word	0x00000000
	.align		4
        /*0014*/ 	.word	0xfffffffd
	.align		4
        /*0018*/ 	.word	0x00000000
	.align		4
        /*001c*/ 	.word	0xfffffffc


//--------------------- .text._Z17kernel_interpolarP6uchar4S0_4int2 --------------------------
	.section	.text._Z17kernel_interpolarP6uchar4S0_4int2,"ax",@progbits
	.align	128
        .global         _Z17kernel_interpolarP6uchar4S0_4int2
        .type           _Z17kernel_interpolarP6uchar4S0_4int2,@function
        .size           _Z17kernel_interpolarP6uchar4S0_4int2,(.L_x_38 - _Z17kernel_interpolarP6uchar4S0_4int2)
        .other          _Z17kernel_interpolarP6uchar4S0_4int2,@"STO_CUDA_ENTRY STV_DEFAULT"
_Z17kernel_interpolarP6uchar4S0_4int2:
.text._Z17kernel_interpolarP6uchar4S0_4int2:
[----:B------:R-:W-:Y:S01]  /*0000*/  LDC R1, c[0x0][0x37c] ;  /* 0x0000df00ff017b82 */ /* 0x000fe20000000800 */
[----:B------:R-:W0:Y:S01]  /*0010*/  S2R R3, SR_CTAID.Y ;  /* 0x0000000000037919 */ /* 0x000e220000002600 */
[----:B------:R-:W1:Y:S06]  /*0020*/  LDCU UR4, c[0x0][0x360] ;  /* 0x00006c00ff0477ac */ /* 0x000e6c0008000800 */
[----:B------:R-:W2:Y:S01]  /*0030*/  LDC.64 R6, c[0x0][0x390] ;  /* 0x0000e400ff067b82 */ /* 0x000ea20000000a00 */
[----:B------:R-:W0:Y:S01]  /*0040*/  S2R R2, SR_TID.Y ;  /* 0x0000000000027919 */ /* 0x000e220000002200 */
[----:B------:R-:W0:Y:S01]  /*0050*/  LDCU UR5, c[0x0][0x364] ;  /* 0x00006c80ff0577ac */ /* 0x000e220008000800 */
[----:B------:R-:W1:Y:S01]  /*0060*/  S2R R11, SR_CTAID.X ;  /* 0x00000000000b7919 */ /* 0x000e620000002500 */
[----:B------:R-:W1:Y:S01]  /*0070*/  S2R R0, SR_TID.X ;  /* 0x0000000000007919 */ /* 0x000e620000002100 */
[----:B0-----:R-:W-:-:S05]  /*0080*/  IMAD R3, R3, UR5, R2 ;  /* 0x0000000503037c24 */ /* 0x001fca000f8e0202 */
[----:B--2---:R-:W-:Y:S01]  /*0090*/  ISETP.GT.AND P0, PT, R3, R7, PT ;  /* 0x000000070300720c */ /* 0x004fe20003f04270 */
[----:B-1----:R-:W-:-:S05]  /*00a0*/  IMAD R11, R11, UR4, R0 ;  /* 0x000000040b0b7c24 */ /* 0x002fca000f8e0200 */
[----:B------:R-:W-:-:S13]  /*00b0*/  ISETP.GT.OR P0, PT, R11, R6, P0 ;  /* 0x000000060b00720c */ /* 0x000fda0000704670 */
[----:B------:R-:W-:Y:S05]  /*00c0*/  @P0 EXIT ;  /* 0x000000000000094d */ /* 0x000fea0003800000 */
[----:B------:R-:W0:Y:S01]  /*00d0*/  LDC.64 R8, c[0x0][0x380] ;  /* 0x0000e000ff087b82 */ /* 0x000e220000000a00 */
[----:B------:R-:W1:Y:S01]  /*00e0*/  LDCU.64 UR4, c[0x0][0x358] ;  /* 0x00006b00ff0477ac */ /* 0x000e620008000a00 */
[----:B------:R-:W-:-:S04]  /*00f0*/  IMAD R2, R3, R6, R11 ;  /* 0x0000000603027224 */ /* 0x000fc800078e020b */
[----:B0-----:R-:W-:-:S05]  /*0100*/  IMAD.WIDE R4, R2, 0x4, R8 ;  /* 0x0000000402047825 */ /* 0x001fca00078e0208 */
[----:B-1----:R-:W2:Y:S02]  /*0110*/  LDG.E.U8 R0, desc[UR4][R4.64+0x3] ;  /* 0x0000030404007981 */ /* 0x002ea4000c1e1100 */
[----:B--2---:R-:W-:-:S13]  /*0120*/  ISETP.NE.AND P0, PT, R0, RZ, PT ;  /* 0x000000ff0000720c */ /* 0x004fda0003f05270 */
[----:B------:R-:W-:Y:S05]  /*0130*/  @!P0 EXIT ;  /* 0x000000000000894d */ /* 0x000fea0003800000 */
[C---:B------:R-:W-:Y:S01]  /*0140*/  VIADD R13, R11.reuse, 0xffffffff ;  /* 0xffffffff0b0d7836 */ /* 0x040fe20000000000 */
[----:B------:R-:W-:Y:S01]  /*0150*/  SHF.R.U32.HI R10, RZ, 0x1f, R11 ;  /* 0x0000001fff0a7819 */ /* 0x000fe2000001160b */
[C---:B------:R-:W-:Y:S01]  /*0160*/  VIADD R15, R11.reuse, 0x1 ;  /* 0x000000010b0f7836 */ /* 0x040fe20000000000 */
[-C--:B------:R-:W-:Y:S01]  /*0170*/  ISETP.GE.AND P3, PT, R11, R6.reuse, PT ;  /* 0x000000060b00720c */ /* 0x080fe20003f66270 */
[----:B------:R-:W-:Y:S01]  /*0180*/  BSSY.RECONVERGENT B0, `(.L_x_0) ;  /* 0x0000029000007945 */ /* 0x000fe20003800200 */
[----:B------:R-:W-:Y:S01]  /*0190*/  ISETP.NE.U32.AND P1, PT, R10, 0x1, PT ;  /* 0x000000010a00780c */ /* 0x000fe20003f25070 */
[----:B------:R-:W-:Y:S01]  /*01a0*/  VIADD R10, R3, 0xffffffff ;  /* 0xffffffff030a7836 */ /* 0x000fe20000000000 */
[----:B------:R-:W-:Y:S01]  /*01b0*/  ISETP.GT.AND P0, PT, R13, R6, PT ;  /* 0x000000060d00720c */ /* 0x000fe20003f04270 */
[----:B------:R-:W-:Y:S01]  /*01c0*/  IMAD.MOV.U32 R16, RZ, RZ, RZ ;  /* 0x000000ffff107224 */ /* 0x000fe200078e00ff */
[----:B------:R-:W-:Y:S02]  /*01d0*/  SHF.R.U32.HI R0, RZ, 0x1f, R13 ;  /* 0x0000001fff007819 */ /* 0x000fe4000001160d */
[----:B------:R-:W-:-:S02]  /*01e0*/  ISETP.GT.OR P4, PT, R10, R7, P0 ;  /* 0x000000070a00720c */ /* 0x000fc40000784670 */
[----:B------:R-:W-:Y:S02]  /*01f0*/  ISETP.EQ.U32.OR P6, PT, R0, 0x1, P0 ;  /* 0x000000010000780c */ /* 0x000fe400007c2470 */
[C---:B------:R-:W-:Y:S02]  /*0200*/  LOP3.LUT R0, R10.reuse, R13, RZ, 0xfc, !PT ;  /* 0x0000000d0a007212 */ /* 0x040fe400078efcff */
[----:B------:R-:W-:Y:S02]  /*0210*/  LOP3.LUT R12, R10, R11, RZ, 0xfc, !PT ;  /* 0x0000000b0a0c7212 */ /* 0x000fe400078efcff */
[----:B------:R-:W-:Y:S02]  /*0220*/  SHF.R.U32.HI R0, RZ, 0x1f, R0 ;  /* 0x0000001fff007819 */ /* 0x000fe40000011600 */
[----:B------:R-:W-:Y:S02]  /*0230*/  LOP3.LUT P2, RZ, R13, 0x80000000, RZ, 0xc0, !PT ;  /* 0x800000000dff7812 */ /* 0x000fe4000784c0ff */
[----:B------:R-:W-:Y:S01]  /*0240*/  ISETP.EQ.U32.OR P4, PT, R0, 0x1, P4 ;  /* 0x000000010000780c */ /* 0x000fe20002782470 */
[----:B------:R-:W-:Y:S01]  /*0250*/  IMAD.MOV.U32 R0, RZ, RZ, RZ ;  /* 0x000000ffff007224 */ /* 0x000fe200078e00ff */
[----:B------:R-:W-:-:S02]  /*0260*/  SHF.R.U32.HI R14, RZ, 0x1f, R15 ;  /* 0x0000001fff0e7819 */ /* 0x000fc4000001160f */
[----:B------:R-:W-:Y:S02]  /*0270*/  SHF.R.U32.HI R12, RZ, 0x1f, R12 ;  /* 0x0000001fff0c7819 */ /* 0x000fe4000001160c */
[----:B------:R-:W-:Y:S02]  /*0280*/  LOP3.LUT P0, RZ, R15, 0x80000000, RZ, 0xc0, !PT ;  /* 0x800000000fff7812 */ /* 0x000fe4000780c0ff */
[----:B------:R-:W-:Y:S02]  /*0290*/  ISETP.GE.U32.OR P2, PT, R3, R7, P2 ;  /* 0x000000070300720c */ /* 0x000fe40001746470 */
[----:B------:R-:W-:Y:S02]  /*02a0*/  LOP3.LUT R15, R10, R15, RZ, 0xfc, !PT ;  /* 0x0000000f0a0f7212 */ /* 0x000fe400078efcff */
[----:B------:R-:W-:Y:S01]  /*02b0*/  ISETP.EQ.U32.OR P3, PT, R14, 0x1, P3 ;  /* 0x000000010e00780c */ /* 0x000fe20001f62470 */
[----:B------:R-:W-:Y:S01]  /*02c0*/  IMAD.MOV.U32 R14, RZ, RZ, RZ ;  /* 0x000000ffff0e7224 */ /* 0x000fe200078e00ff */
[----:B------:R-:W-:Y:S01]  /*02d0*/  ISETP.NE.U32.AND P5, PT, R12, 0x1, PT ;  /* 0x000000010c00780c */ /* 0x000fe20003fa5070 */
[----:B------:R-:W-:Y:S01]  /*02e0*/  IMAD.MOV.U32 R12, RZ, RZ, RZ ;  /* 0x000000ffff0c7224 */ /* 0x000fe200078e00ff */
[----:B------:R-:W-:-:S02]  /*02f0*/  ISETP.GT.OR P2, PT, R13, R6, P2 ;  /* 0x000000060d00720c */ /* 0x000fc40001744670 */
[----:B------:R-:W-:Y:S01]  /*0300*/  SHF.R.U32.HI R15, RZ, 0x1f, R15 ;  /* 0x0000001fff0f7819 */ /* 0x000fe2000001160f */
[----:B------:R-:W-:Y:S10]  /*0310*/  @P4 BRA `(.L_x_1) ;  /* 0x00000000003c4947 */ /* 0x000ff40003800000 */
[----:B------:R-:W0:Y:S01]  /*0320*/  LDCU.64 UR6, c[0x0][0x380] ;  /* 0x00007000ff0677ac */ /* 0x000e220008000a00 */
[----:B------:R-:W-:Y:S01]  /*0330*/  IMAD R18, R3, R6, -R6 ;  /* 0x0000000603127224 */ /* 0x000fe200078e0a06 */
[----:B------:R-:W-:-:S04]  /*0340*/  SHF.R.S32.HI R13, RZ, 0x1f, R11 ;  /* 0x0000001fff0d7819 */ /* 0x000fc8000001140b */
[----:B------:R-:W-:-:S04]  /*0350*/  IADD3 R17, P4, PT, R11, R18, RZ ;  /* 0x000000120b117210 */ /* 0x000fc80007f9e0ff */
[----:B------:R-:W-:Y:S02]  /*0360*/  LEA.HI.X.SX32 R20, R18, R13, 0x1, P4 ;  /* 0x0000000d12147211 */ /* 0x000fe400020f0eff */
[----:B0-----:R-:W-:-:S04]  /*0370*/  LEA R18, P4, R17, UR6, 0x2 ;  /* 0x0000000611127c11 */ /* 0x001fc8000f8810ff */
[----:B------:R-:W-:-:S05]  /*0380*/  LEA.HI.X R19, R17, UR7, R20, 0x2, P4 ;  /* 0x0000000711137c11 */ /* 0x000fca000a0f1414 */
[----:B------:R-:W2:Y:S02]  /*0390*/  LDG.E.U8 R13, desc[UR4][R18.64+-0x1] ;  /* 0xffffff04120d7981 */ /* 0x000ea4000c1e1100 */
[----:B--2---:R-:W-:-:S13]  /*03a0*/  ISETP.NE.AND P4, PT, R13, 0x1, PT ;  /* 0x000000010d00780c */ /* 0x004fda0003f85270 */
[----:B------:R-:W-:Y:S05]  /*03b0*/  @!P4 BRA `(.L_x_1) ;  /* 0x000000000014c947 */ /* 0x000fea0003800000 */
[----:B------:R-:W2:Y:S01]  /*03c0*/  LDG.E R14, desc[UR4][R18.64+-0x4] ;  /* 0xfffffc04120e7981 */ /* 0x000ea2000c1e1900 */
[----:B------:R-:W-:Y:S01]  /*03d0*/  IMAD.MOV.U32 R16, RZ, RZ, 0x1 ;  /* 0x00000001ff107424 */ /* 0x000fe200078e00ff */
[C---:B--2---:R-:W-:Y:S02]  /*03e0*/  PRMT R0, R14.reuse, 0x7770, RZ ;  /* 0x000077700e007816 */ /* 0x044fe400000000ff */
[C---:B------:R-:W-:Y:S02]  /*03f0*/  PRMT R12, R14.reuse, 0x7771, RZ ;  /* 0x000077710e0c7816 */ /* 0x040fe400000000ff */
[----:B------:R-:W-:-:S07]  /*0400*/  PRMT R14, R14, 0x7772, RZ ;  /* 0x000077720e0e7816 */ /* 0x000fce00000000ff */
.L_x_1:
[----:B------:R-:W-:Y:S05]  /*0410*/  BSYNC.RECONVERGENT B0 ;  /* 0x0000000000007941 */ /* 0x000fea0003800200 */
.L_x_0:
[----:B------:R-:W-:Y:S01]  /*0420*/  ISETP.NE.U32.AND P4, PT, R15, 0x1, PT ;  /* 0x000000010f00780c */ /* 0x000fe20003f85070 */
[----:B------:R-:W-:Y:S01]  /*0430*/  BSSY.RECONVERGENT B0, `(.L_x_2) ;  /* 0x000000e000007945 */ /* 0x000fe20003800200 */
[CC--:B------:R-:W-:Y:S02]  /*0440*/  ISETP.GE.U32.OR P1, PT, R3.reuse, R7.reuse, !P1 ;  /* 0x000000070300720c */ /* 0x0c0fe40004f26470 */
[-C--:B------:R-:W-:Y:S02]  /*0450*/  ISETP.GE.U32.OR P0, PT, R3, R7.reuse, P0 ;  /* 0x000000070300720c */ /* 0x080fe40000706470 */
[CC--:B------:R-:W-:Y:S02]  /*0460*/  ISETP.GT.OR P5, PT, R10.reuse, R7.reuse, !P5 ;  /* 0x000000070a00720c */ /* 0x0c0fe40006fa4670 */
[----:B------:R-:W-:Y:S01]  /*0470*/  ISETP.GT.OR P4, PT, R10, R7, !P4 ;  /* 0x000000070a00720c */ /* 0x000fe20006784670 */
[----:B------:R-:W-:-:S12]  /*0480*/  @P6 BRA `(.L_x_3) ;  /* 0x0000000000206947 */ /* 0x000fd80003800000 */
[----:B------:R-:W2:Y:S02]  /*0490*/  LDG.E.U8 R7, desc[UR4][R4.64+-0x1] ;  /* 0xffffff0404077981 */ /* 0x000ea4000c1e1100 */
[----:B--2---:R-:W-:-:S13]  /*04a0*/  ISETP.NE.AND P6, PT, R7, 0x1, PT ;  /* 0x000000010700780c */ /* 0x004fda0003fc5270 */
[----:B------:R-:W-:Y:S05]  /*04b0*/  @!P6 BRA `(.L_x_3) ;  /* 0x000000000014e947 */ /* 0x000fea0003800000 */
[----:B------:R-:W2:Y:S01]  /*04c0*/  LDG.E R14, desc[UR4][R4.64+-0x4] ;  /* 0xfffffc04040e7981 */ /* 0x000ea2000c1e1900 */
[----:B------:R-:W-:Y:S01]  /*04d0*/  VIADD R16, R16, 0x1 ;  /* 0x0000000110107836 */ /* 0x000fe20000000000 */
[C---:B--2---:R-:W-:Y:S02]  /*04e0*/  PRMT R0, R14.reuse, 0x7770, RZ ;  /* 0x000077700e007816 */ /* 0x044fe400000000ff */
[C---:B------:R-:W-:Y:S02]  /*04f0*/  PRMT R12, R14.reuse, 0x7771, RZ ;  /* 0x000077710e0c7816 */ /* 0x040fe400000000ff */
[----:B------:R-:W-:-:S07]  /*0500*/  PRMT R14, R14, 0x7772, RZ ;  /* 0x000077720e0e7816 */ /* 0x000fce00000000ff */
.L_x_3:
[----:B------:R-:W-:Y:S05]  /*0510*/  BSYNC.RECONVERGENT B0 ;  /* 0x0000000000007941 */ /* 0x000fea0003800200 */
.L_x_2:
[----:B------:R-:W-:Y:S01]  /*0520*/  BSSY.RECONVERGENT B0, `(.L_x_4) ;  /* 0x0000014000007945 */ /* 0x000fe20003800200 */
[----:B------:R-:W-:Y:S02]  /*0530*/  IADD3 R18, P6, PT, R4, 0x3, RZ ;  /* 0x0000000304127810 */ /* 0x000fe40007fde0ff */
[CC--:B------:R-:W-:Y:S02]  /*0540*/  ISETP.GE.OR P0, PT, R11.reuse, R6.reuse, P0 ;  /* 0x000000060b00720c */ /* 0x0c0fe40000706670 */
[----:B------:R-:W-:Y:S01]  /*0550*/  ISETP.GE.OR P4, PT, R11, R6, P4 ;  /* 0x000000060b00720c */ /* 0x000fe20002786670 */
[----:B------:R-:W-:-:S12]  /*0560*/  @P2 BRA `(.L_x_5) ;  /* 0x00000000003c2947 */ /* 0x000fd80003800000 */
[----:B------:R-:W0:Y:S01]  /*0570*/  LDCU.64 UR6, c[0x0][0x380] ;  /* 0x00007000ff0677ac */ /* 0x000e220008000a00 */
[----:B------:R-:W-:-:S05]  /*0580*/  IMAD R10, R3, R6, R6 ;  /* 0x00000006030a7224 */ /* 0x000fca00078e0206 */
[----:B------:R-:W-:Y:S02]  /*0590*/  SHF.R.S32.HI R20, RZ, 0x1f, R10 ;  /* 0x0000001fff147819 */ /* 0x000fe4000001140a */
        /* <DEDUP_REMOVED lines=12> */
.L_x_5:
[----:B------:R-:W-:Y:S05]  /*0660*/  BSYNC.RECONVERGENT B0 ;  /* 0x0000000000007941 */ /* 0x000fea0003800200 */
.L_x_4:
[----:B------:R-:W-:Y:S04]  /*0670*/  BSSY.RECONVERGENT B0, `(.L_x_6) ;  /* 0x000000d000007945 */ /* 0x000fe80003800200 */
[----:B------:R-:W-:Y:S05]  /*0680*/  @P5 BRA `(.L_x_7) ;  /* 0x00000000002c5947 */ /* 0x000fea0003800000 */
[----:B------:R-:W-:-:S04]  /*0690*/  IMAD R10, R3, R6, -R6 ;  /* 0x00000006030a7224 */ /* 0x000fc800078e0a06 */
[----:B------:R-:W-:-:S04]  /*06a0*/  IMAD.IADD R7, R11, 0x1, R10 ;  /* 0x000000010b077824 */ /* 0x000fc800078e020a */
[----:B------:R-:W-:-:S05]  /*06b0*/  IMAD.WIDE R8, R7, 0x4, R8 ;  /* 0x0000000407087825 */ /* 0x000fca00078e0208 */
        /* <DEDUP_REMOVED lines=8> */
.L_x_7:
[----:B------:R-:W-:Y:S05]  /*0740*/  BSYNC.RECONVERGENT B0 ;  /* 0x0000000000007941 */ /* 0x000fea0003800200 */
.L_x_6:
[----:B------:R-:W-:Y:S01]  /*0750*/  BSSY.RECONVERGENT B0, `(.L_x_8) ;  /* 0x000000c000007945 */ /* 0x000fe20003800200 */
[----:B------:R-:W-:-:S03]  /*0760*/  IMAD.X R19, RZ, RZ, R5, P6 ;  /* 0x000000ffff137224 */ /* 0x000fc600030e0605 */
[----:B------:R-:W-:Y:S05]  /*0770*/  @P1 BRA `(.L_x_9) ;  /* 0x0000000000241947 */ /* 0x000fea0003800000 */
        /* <DEDUP_REMOVED lines=9> */
.L_x_9:
[----:B------:R-:W-:Y:S05]  /*0810*/  BSYNC.RECONVERGENT B0 ;  /* 0x0000000000007941 */ /* 0x000fea0003800200 */
.L_x_8:
[----:B------:R-:W-:Y:S04]  /*0820*/  BSSY.RECONVERGENT B0, `(.L_x_10) ;  /* 0x0000011000007945 */ /* 0x000fe80003800200 */
[----:B------:R-:W-:Y:S05]  /*0830*/  @P4 BRA `(.L_x_11) ;  /* 0x00000000003c4947 */ /* 0x000fea0003800000 */
        /* <DEDUP_REMOVED lines=15> */
.L_x_11:
[----:B------:R-:W-:Y:S05]  /*0930*/  BSYNC.RECONVERGENT B0 ;  /* 0x0000000000007941 */ /* 0x000fea0003800200 */
.L_x_10:
[----:B------:R-:W-:Y:S04]  /*0940*/  BSSY.RECONVERGENT B0, `(.L_x_12) ;  /* 0x000000a000007945 */ /* 0x000fe80003800200 */
[----:B------:R-:W-:Y:S05]  /*0950*/  @P3 BRA `(.L_x_13) ;  /* 0x0000000000203947 */ /* 0x000fea0003800000 */
        /* <DEDUP_REMOVED lines=8> */
.L_x_13:
[----:B------:R-:W-:Y:S05]  /*09e0*/  BSYNC.RECONVERGENT B0 ;  /* 0x0000000000007941 */ /* 0x000fea0003800200 */
.L_x_12:
[----:B------:R-:W-:Y:S04]  /*09f0*/  BSSY.RECONVERGENT B0, `(.L_x_14) ;  /* 0x0000011000007945 */ /* 0x000fe80003800200 */
[----:B------:R-:W-:Y:S05]  /*0a00*/  @P0 BRA `(.L_x_15) ;  /* 0x00000000003c0947 */ /* 0x000fea0003800000 */
        /* <DEDUP_REMOVED lines=15> */
.L_x_15:
[----:B------:R-:W-:Y:S05]  /*0b00*/  BSYNC.RECONVERGENT B0 ;  /* 0x0000000000007941 */ /* 0x000fea0003800200 */
.L_x_14:
[----:B------:R-:W-:-:S13]  /*0b10*/  ISETP.NE.AND P0, PT, R16, RZ, PT ;  /* 0x000000ff1000720c */ /* 0x000fda0003f05270 */
[----:B------:R-:W-:Y:S05]  /*0b20*/  @!P0 EXIT ;  /* 0x000000000000894d */ /* 0x000fea0003800000 */
[----:B------:R-:W0:Y:S01]  /*0b30*/  I2F.F64.U32 R16, R16 ;  /* 0x0000001000107312 */ /* 0x000e220000201800 */
[----:B------:R-:W-:Y:S01]  /*0b40*/  IMAD.MOV.U32 R4, RZ, RZ, 0x1 ;  /* 0x00000001ff047424 */ /* 0x000fe200078e00ff */
[----:B------:R-:W-:Y:S06]  /*0b50*/  BSSY.RECONVERGENT B0, `(.L_x_16) ;  /* 0x0000017000007945 */ /* 0x000fec0003800200 */
[----:B------:R-:W-:Y:S08]  /*0b60*/  I2F.F64.U32 R14, R14 ;  /* 0x0000000e000e7312 */ /* 0x000ff00000201800 */
[----:B0-----:R-:W0:Y:S08]  /*0b70*/  MUFU.RCP64H R5, R17 ;  /* 0x0000001100057308 */ /* 0x001e300000001800 */
[----:B------:R-:W-:Y:S01]  /*0b80*/  I2F.F64.U32 R12, R12 ;  /* 0x0000000c000c7312 */ /* 0x000fe20000201800 */
[----:B0-----:R-:W-:-:S08]  /*0b90*/  DFMA R6, -R16, R4, 1 ;  /* 0x3ff000001006742b */ /* 0x001fd00000000104 */
[----:B------:R-:W-:-:S08]  /*0ba0*/  DFMA R6, R6, R6, R6 ;  /* 0x000000060606722b */ /* 0x000fd00000000006 */
[----:B------:R-:W-:Y:S02]  /*0bb0*/  DFMA R4, R4, R6, R4 ;  /* 0x000000060404722b */ /* 0x000fe40000000004 */
[----:B------:R-:W0:Y:S06]  /*0bc0*/  I2F.F64.U32 R6, R0 ;  /* 0x0000000000067312 */ /* 0x000e2c0000201800 */
[----:B------:R-:W-:-:S08]  /*0bd0*/  DFMA R8, -R16, R4, 1 ;  /* 0x3ff000001008742b */ /* 0x000fd00000000104 */
[----:B------:R-:W-:Y:S01]  /*0be0*/  DFMA R4, R4, R8, R4 ;  /* 0x000000080404722b */ /* 0x000fe20000000004 */
[----:B0-----:R-:W-:-:S07]  /*0bf0*/  FSETP.GEU.AND P1, PT, |R7|, 6.5827683646048100446e-37, PT ;  /* 0x036000000700780b */ /* 0x001fce0003f2e200 */
[----:B------:R-:W-:-:S08]  /*0c00*/  DMUL R8, R6, R4 ;  /* 0x0000000406087228 */ /* 0x000fd00000000000 */
[----:B------:R-:W-:-:S08]  /*0c10*/  DFMA R10, -R16, R8, R6 ;  /* 0x00000008100a722b */ /* 0x000fd00000000106 */
[----:B------:R-:W-:-:S10]  /*0c20*/  DFMA R4, R4, R10, R8 ;  /* 0x0000000a0404722b */ /* 0x000fd40000000008 */
[----:B------:R-:W-:-:S05]  /*0c30*/  FFMA R3, RZ, R17, R5 ;  /* 0x00000011ff037223 */ /* 0x000fca0000000005 */
[----:B------:R-:W-:-:S13]  /*0c40*/  FSETP.GT.AND P0, PT, |R3|, 1.469367938527859385e-39, PT ;  /* 0x001000000300780b */ /* 0x000fda0003f04200 */
[----:B------:R-:W-:Y:S05]  /*0c50*/  @P0 BRA P1, `(.L_x_17) ;  /* 0x0000000000180947 */ /* 0x000fea0000800000 */
[----:B------:R-:W-:Y:S01]  /*0c60*/  IMAD.MOV.U32 R8, RZ, RZ, R16 ;  /* 0x000000ffff087224 */ /* 0x000fe200078e0010 */
[----:B------:R-:W-:Y:S01]  /*0c70*/  MOV R0, 0xca0 ;  /* 0x00000ca000007802 */ /* 0x000fe20000000f00 */
[----:B------:R-:W-:-:S07]  /*0c80*/  IMAD.MOV.U32 R9, RZ, RZ, R17 ;  /* 0x000000ffff097224 */ /* 0x000fce00078e0011 */
[----:B------:R-:W-:Y:S05]  /*0c90*/  CALL.REL.NOINC `($__internal_0_$__cuda_sm20_div_rn_f64_full) ;  /* 0x00000004001c7944 */ /* 0x000fea0003c00000 */
[----:B------:R-:W-:Y:S02]  /*0ca0*/  IMAD.MOV.U32 R4, RZ, RZ, R6 ;  /* 0x000000ffff047224 */ /* 0x000fe400078e0006 */
[----:B------:R-:W-:-:S07]  /*0cb0*/  IMAD.MOV.U32 R5, RZ, RZ, R7 ;  /* 0x000000ffff057224 */ /* 0x000fce00078e0007 */
.L_x_17:
[----:B------:R-:W-:Y:S05]  /*0cc0*/  BSYNC.RECONVERGENT B0 ;  /* 0x0000000000007941 */ /* 0x000fea0003800200 */
.L_x_16:
[----:B------:R-:W0:Y:S01]  /*0cd0*/  MUFU.RCP64H R7, R17 ;  /* 0x0000001100077308 */ /* 0x000e220000001800 */
[----:B------:R-:W-:Y:S01]  /*0ce0*/  IMAD.MOV.U32 R6, RZ, RZ, 0x1 ;  /* 0x00000001ff067424 */ /* 0x000fe200078e00ff */
[----:B------:R-:W-:Y:S01]  /*0cf0*/  FSETP.GEU.AND P1, PT, |R13|, 6.5827683646048100446e-37, PT ;  /* 0x036000000d00780b */ /* 0x000fe20003f2e200 */
[----:B------:R-:W-:Y:S01]  /*0d00*/  IMAD.MOV.U32 R3, RZ, RZ, 0x3fe00000 ;  /* 0x3fe00000ff037424 */ /* 0x000fe200078e00ff */
[----:B------:R-:W-:Y:S03]  /*0d10*/  BSSY.RECONVERGENT B0, `(.L_x_18) ;  /* 0x0000016000007945 */ /* 0x000fe60003800200 */
[----:B0-----:R-:W-:-:S08]  /*0d20*/  DFMA R8, -R16, R6, 1 ;  /* 0x3ff000001008742b */ /* 0x001fd00000000106 */
[----:B------:R-:W-:-:S08]  /*0d30*/  DFMA R8, R8, R8, R8 ;  /* 0x000000080808722b */ /* 0x000fd00000000008 */
[----:B------:R-:W-:-:S08]  /*0d40*/  DFMA R8, R6, R8, R6 ;  /* 0x000000080608722b */ /* 0x000fd00000000006 */
[----:B------:R-:W-:-:S08]  /*0d50*/  DFMA R6, -R16, R8, 1 ;  /* 0x3ff000001006742b */ /* 0x000fd00000000108 */
[----:B------:R-:W-:-:S08]  /*0d60*/  DFMA R10, R8, R6, R8 ;  /* 0x00000006080a722b */ /* 0x000fd00000000008 */
[----:B------:R-:W-:-:S08]  /*0d70*/  DMUL R6, R12, R10 ;  /* 0x0000000a0c067228 */ /* 0x000fd00000000000 */
[----:B------:R-:W-:-:S08]  /*0d80*/  DFMA R8, -R16, R6, R12 ;  /* 0x000000061008722b */ /* 0x000fd0000000010c */
[----:B------:R-:W-:Y:S01]  /*0d90*/  DFMA R6, R10, R8, R6 ;  /* 0x000000080a06722b */ /* 0x000fe20000000006 */
[----:B------:R-:W-:Y:S01]  /*0da0*/  LOP3.LUT R9, R3, 0x80000000, R5, 0xb8, !PT ;  /* 0x8000000003097812 */ /* 0x000fe200078eb805 */
[----:B------:R-:W-:-:S06]  /*0db0*/  IMAD.MOV.U32 R8, RZ, RZ, RZ ;  /* 0x000000ffff087224 */ /* 0x000fcc00078e00ff */
[----:B------:R-:W-:Y:S02]  /*0dc0*/  DADD.RZ R4, R8, R4 ;  /* 0x0000000008047229 */ /* 0x000fe4000000c004 */
[----:B------:R-:W-:-:S05]  /*0dd0*/  FFMA R0, RZ, R17, R7 ;  /* 0x00000011ff007223 */ /* 0x000fca0000000007 */
[----:B------:R-:W-:Y:S01]  /*0de0*/  FSETP.GT.AND P0, PT, |R0|, 1.469367938527859385e-39, PT ;  /* 0x001000000000780b */ /* 0x000fe20003f04200 */
[----:B------:R0:W1:-:S12]  /*0df0*/  F2I.F64.TRUNC R3, R4 ;  /* 0x0000000400037311 */ /* 0x000058000030d100 */
[----:B0-----:R-:W-:Y:S05]  /*0e00*/  @P0 BRA P1, `(.L_x_19) ;  /* 0x0000000000180947 */ /* 0x001fea0000800000 */
[----:B------:R-:W-:Y:S01]  /*0e10*/  IMAD.MOV.U32 R6, RZ, RZ, R12 ;  /* 0x000000ffff067224 */ /* 0x000fe200078e000c */
[----:B------:R-:W-:Y:S01]  /*0e20*/  MOV R0, 0xe70 ;  /* 0x00000e7000007802 */ /* 0x000fe20000000f00 */
[----:B------:R-:W-:Y:S02]  /*0e30*/  IMAD.MOV.U32 R7, RZ, RZ, R13 ;  /* 0x000000ffff077224 */ /* 0x000fe400078e000d */
[----:B------:R-:W-:Y:S02]  /*0e40*/  IMAD.MOV.U32 R8, RZ, RZ, R16 ;  /* 0x000000ffff087224 */ /* 0x000fe400078e0010 */
[----:B------:R-:W-:-:S07]  /*0e50*/  IMAD.MOV.U32 R9, RZ, RZ, R17 ;  /* 0x000000ffff097224 */ /* 0x000fce00078e0011 */
[----:B-1----:R-:W-:Y:S05]  /*0e60*/  CALL.REL.NOINC `($__internal_0_$__cuda_sm20_div_rn_f64_full) ;  /* 0x0000000000a87944 */ /* 0x002fea0003c00000 */
.L_x_19:
[----:B------:R-:W-:Y:S05]  /*0e70*/  BSYNC.RECONVERGENT B0 ;  /* 0x0000000000007941 */ /* 0x000fea0003800200 */
.L_x_18:
        /* <DEDUP_REMOVED lines=17> */
[----:B------:R-:W-:-:S03]  /*0f90*/  FSETP.GT.AND P0, PT, |R0|, 1.469367938527859385e-39, PT ;  /* 0x001000000000780b */ /* 0x000fc60003f04200 */
[----:B------:R0:W2:Y:S10]  /*0fa0*/  F2I.F64.TRUNC R12, R12 ;  /* 0x0000000c000c7311 */ /* 0x0000b4000030d100 */
[----:B0-----:R-:W-:Y:S05]  /*0fb0*/  @P0 BRA P1, `(.L_x_21) ;  /* 0x0000000000200947 */ /* 0x001fea0000800000 */
[----:B------:R-:W-:Y:S01]  /*0fc0*/  IMAD.MOV.U32 R6, RZ, RZ, R14 ;  /* 0x000000ffff067224 */ /* 0x000fe200078e000e */
[----:B------:R-:W-:Y:S01]  /*0fd0*/  MOV R0, 0x1020 ;  /* 0x0000102000007802 */ /* 0x000fe20000000f00 */
[----:B------:R-:W-:Y:S02]  /*0fe0*/  IMAD.MOV.U32 R7, RZ, RZ, R15 ;  /* 0x000000ffff077224 */ /* 0x000fe400078e000f */
[----:B------:R-:W-:Y:S02]  /*0ff0*/  IMAD.MOV.U32 R8, RZ, RZ, R16 ;  /* 0x000000ffff087224 */ /* 0x000fe400078e0010 */
[----:B------:R-:W-:-:S07]  /*1000*/  IMAD.MOV.U32 R9, RZ, RZ, R17 ;  /* 0x000000ffff097224 */ /* 0x000fce00078e0011 */
[----:B-12---:R-:W-:Y:S05]  /*1010*/  CALL.REL.NOINC `($__internal_0_$__cuda_sm20_div_rn_f64_full) ;  /* 0x00000000003c7944 */ /* 0x006fea0003c00000 */
[----:B------:R-:W-:Y:S02]  /*1020*/  IMAD.MOV.U32 R4, RZ, RZ, R6 ;  /* 0x000000ffff047224 */ /* 0x000fe400078e0006 */
[----:B------:R-:W-:-:S07]  /*1030*/  IMAD.MOV.U32 R5, RZ, RZ, R7 ;  /* 0x000000ffff057224 */ /* 0x000fce00078e0007 */
.L_x_21:
[----:B------:R-:W-:Y:S05]  /*1040*/  BSYNC.RECONVERGENT B0 ;  /* 0x0000000000007941 */ /* 0x000fea0003800200 */
.L_x_20:
[----:B------:R-:W-:Y:S01]  /*1050*/  IMAD.MOV.U32 R7, RZ, RZ, 0x3fe00000 ;  /* 0x3fe00000ff077424 */ /* 0x000fe200078e00ff */
[----:B------:R-:W0:Y:S01]  /*1060*/  LDC.64 R8, c[0x0][0x388] ;  /* 0x0000e200ff087b82 */ /* 0x000e220000000a00 */
[----:B------:R-:W-:Y:S01]  /*1070*/  IMAD.MOV.U32 R6, RZ, RZ, RZ ;  /* 0x000000ffff067224 */ /* 0x000fe200078e00ff */
[----:B-12---:R-:W-:Y:S02]  /*1080*/  PRMT R12, R3, 0x3340, R12 ;  /* 0x00003340030c7816 */ /* 0x006fe4000000000c */
[----:B------:R-:W-:-:S06]  /*1090*/  LOP3.LUT R7, R7, 0x80000000, R5, 0xb8, !PT ;  /* 0x8000000007077812 */ /* 0x000fcc00078eb805 */
[----:B------:R-:W-:-:S10]  /*10a0*/  DADD.RZ R4, R6, R4 ;  /* 0x0000000006047229 */ /* 0x000fd4000000c004 */
[----:B------:R-:W1:Y:S01]  /*10b0*/  F2I.F64.TRUNC R4, R4 ;  /* 0x0000000400047311 */ /* 0x000e62000030d100 */
[----:B0-----:R-:W-:Y:S01]  /*10c0*/  IMAD.WIDE R2, R2, 0x4, R8 ;  /* 0x0000000402027825 */ /* 0x001fe200078e0208 */
[----:B-1----:R-:W-:-:S04]  /*10d0*/  PRMT R7, R4, 0x3340, RZ ;  /* 0x0000334004077816 */ /* 0x002fc800000000ff */
[----:B------:R-:W-:-:S05]  /*10e0*/  PRMT R7, R12, 0x5410, R7 ;  /* 0x000054100c077816 */ /* 0x000fca0000000007 */
[----:B------:R-:W-:Y:S01]  /*10f0*/  STG.E desc[UR4][R2.64], R7 ;  /* 0x0000000702007986 */ /* 0x000fe2000c101904 */
[----:B------:R-:W-:Y:S05]  /*1100*/  EXIT ;  /* 0x000000000000794d */ /* 0x000fea0003800000 */
        .weak           $__internal_0_$__cuda_sm20_div_rn_f64_full
        .type           $__internal_0_$__cuda_sm20_div_rn_f64_full,@function
        .size           $__internal_0_$__cuda_sm20_div_rn_f64_full,(.L_x_38 - $__internal_0_$__cuda_sm20_div_rn_f64_full)
$__internal_0_$__cuda_sm20_div_rn_f64_full:
[C---:B------:R-:W-:Y:S01]  /*1110*/  FSETP.GEU.AND P0, PT, |R9|.reuse, 1.469367938527859385e-39, PT ;  /* 0x001000000900780b */ /* 0x040fe20003f0e200 */
[----:B------:R-:W-:Y:S01]  /*1120*/  IMAD.MOV.U32 R18, RZ, RZ, 0x1 ;  /* 0x00000001ff127424 */ /* 0x000fe200078e00ff */
[----:B------:R-:W-:Y:S01]  /*1130*/  LOP3.LUT R10, R9, 0x800fffff, RZ, 0xc0, !PT ;  /* 0x800fffff090a7812 */ /* 0x000fe200078ec0ff */
[----:B------:R-:W-:Y:S01]  /*1140*/  BSSY.RECONVERGENT B1, `(.L_x_22) ;  /* 0x0000054000017945 */ /* 0x000fe20003800200 */
[C---:B------:R-:W-:Y:S02]  /*1150*/  FSETP.GEU.AND P2, PT, |R7|.reuse, 1.469367938527859385e-39, PT ;  /* 0x001000000700780b */ /* 0x040fe40003f4e200 */
[----:B------:R-:W-:Y:S01]  /*1160*/  LOP3.LUT R11, R10, 0x3ff00000, RZ, 0xfc, !PT ;  /* 0x3ff000000a0b7812 */ /* 0x000fe200078efcff */
[----:B------:R-:W-:Y:S01]  /*1170*/  IMAD.MOV.U32 R10, RZ, RZ, R8 ;  /* 0x000000ffff0a7224 */ /* 0x000fe200078e0008 */
[----:B------:R-:W-:Y:S02]  /*1180*/  LOP3.LUT R4, R7, 0x7ff00000, RZ, 0xc0, !PT ;  /* 0x7ff0000007047812 */ /* 0x000fe400078ec0ff */
[----:B------:R-:W-:-:S03]  /*1190*/  LOP3.LUT R27, R9, 0x7ff00000, RZ, 0xc0, !PT ;  /* 0x7ff00000091b7812 */ /* 0x000fc600078ec0ff */
[----:B------:R-:W-:Y:S01]  /*11a0*/  @!P0 DMUL R10, R8, 8.98846567431157953865e+307 ;  /* 0x7fe00000080a8828 */ /* 0x000fe20000000000 */
[C---:B------:R-:W-:Y:S01]  /*11b0*/  ISETP.GE.U32.AND P1, PT, R4.reuse, R27, PT ;  /* 0x0000001b0400720c */ /* 0x040fe20003f26070 */
[----:B------:R-:W-:Y:S02]  /*11c0*/  IMAD.MOV.U32 R26, RZ, RZ, R4 ;  /* 0x000000ffff1a7224 */ /* 0x000fe400078e0004 */
[----:B------:R-:W-:Y:S01]  /*11d0*/  @!P2 LOP3.LUT R5, R9, 0x7ff00000, RZ, 0xc0, !PT ;  /* 0x7ff000000905a812 */ /* 0x000fe200078ec0ff */
[----:B------:R-:W-:Y:S01]  /*11e0*/  @!P2 IMAD.MOV.U32 R22, RZ, RZ, RZ ;  /* 0x000000ffff16a224 */ /* 0x000fe200078e00ff */
[----:B------:R-:W0:Y:S02]  /*11f0*/  MUFU.RCP64H R19, R11 ;  /* 0x0000000b00137308 */ /* 0x000e240000001800 */
[----:B------:R-:W-:Y:S01]  /*1200*/  @!P2 ISETP.GE.U32.AND P3, PT, R4, R5, PT ;  /* 0x000000050400a20c */ /* 0x000fe20003f66070 */
[----:B------:R-:W-:Y:S01]  /*1210*/  IMAD.MOV.U32 R5, RZ, RZ, 0x1ca00000 ;  /* 0x1ca00000ff057424 */ /* 0x000fe200078e00ff */
[----:B------:R-:W-:-:S04]  /*1220*/  @!P0 LOP3.LUT R27, R11, 0x7ff00000, RZ, 0xc0, !PT ;  /* 0x7ff000000b1b8812 */ /* 0x000fc800078ec0ff */
[----:B------:R-:W-:Y:S01]  /*1230*/  @!P2 SEL R23, R5, 0x63400000, !P3 ;  /* 0x634000000517a807 */ /* 0x000fe20005800000 */
[----:B------:R-:W-:-:S03]  /*1240*/  VIADD R28, R27, 0xffffffff ;  /* 0xffffffff1b1c7836 */ /* 0x000fc60000000000 */
[----:B------:R-:W-:-:S04]  /*1250*/  @!P2 LOP3.LUT R23, R23, 0x80000000, R7, 0xf8, !PT ;  /* 0x800000001717a812 */ /* 0x000fc800078ef807 */
[----:B------:R-:W-:Y:S01]  /*1260*/  @!P2 LOP3.LUT R23, R23, 0x100000, RZ, 0xfc, !PT ;  /* 0x001000001717a812 */ /* 0x000fe200078efcff */
[----:B0-----:R-:W-:-:S08]  /*1270*/  DFMA R20, R18, -R10, 1 ;  /* 0x3ff000001214742b */ /* 0x001fd0000000080a */
[----:B------:R-:W-:-:S08]  /*1280*/  DFMA R20, R20, R20, R20 ;  /* 0x000000141414722b */ /* 0x000fd00000000014 */
[----:B------:R-:W-:Y:S01]  /*1290*/  DFMA R20, R18, R20, R18 ;  /* 0x000000141214722b */ /* 0x000fe20000000012 */
[----:B------:R-:W-:Y:S01]  /*12a0*/  SEL R19, R5, 0x63400000, !P1 ;  /* 0x6340000005137807 */ /* 0x000fe20004800000 */
[----:B------:R-:W-:-:S03]  /*12b0*/  IMAD.MOV.U32 R18, RZ, RZ, R6 ;  /* 0x000000ffff127224 */ /* 0x000fc600078e0006 */
[----:B------:R-:W-:-:S03]  /*12c0*/  LOP3.LUT R19, R19, 0x800fffff, R7, 0xf8, !PT ;  /* 0x800fffff13137812 */ /* 0x000fc600078ef807 */
[----:B------:R-:W-:-:S03]  /*12d0*/  DFMA R24, R20, -R10, 1 ;  /* 0x3ff000001418742b */ /* 0x000fc6000000080a */
[----:B------:R-:W-:-:S05]  /*12e0*/  @!P2 DFMA R18, R18, 2, -R22 ;  /* 0x400000001212a82b */ /* 0x000fca0000000816 */
[----:B------:R-:W-:-:S05]  /*12f0*/  DFMA R24, R20, R24, R20 ;  /* 0x000000181418722b */ /* 0x000fca0000000014 */
[----:B------:R-:W-:-:S03]  /*1300*/  @!P2 LOP3.LUT R26, R19, 0x7ff00000, RZ, 0xc0, !PT ;  /* 0x7ff00000131aa812 */ /* 0x000fc600078ec0ff */
[----:B------:R-:W-:Y:S02]  /*1310*/  DMUL R20, R24, R18 ;  /* 0x0000001218147228 */ /* 0x000fe40000000000 */
[----:B------:R-:W-:-:S05]  /*1320*/  VIADD R22, R26, 0xffffffff ;  /* 0xffffffff1a167836 */ /* 0x000fca0000000000 */
[----:B------:R-:W-:Y:S01]  /*1330*/  ISETP.GT.U32.AND P0, PT, R22, 0x7feffffe, PT ;  /* 0x7feffffe1600780c */ /* 0x000fe20003f04070 */
[----:B------:R-:W-:-:S03]  /*1340*/  DFMA R22, R20, -R10, R18 ;  /* 0x8000000a1416722b */ /* 0x000fc60000000012 */
[----:B------:R-:W-:-:S05]  /*1350*/  ISETP.GT.U32.OR P0, PT, R28, 0x7feffffe, P0 ;  /* 0x7feffffe1c00780c */ /* 0x000fca0000704470 */
[----:B------:R-:W-:-:S08]  /*1360*/  DFMA R22, R24, R22, R20 ;  /* 0x000000161816722b */ /* 0x000fd00000000014 */
[----:B------:R-:W-:Y:S05]  /*1370*/  @P0 BRA `(.L_x_23) ;  /* 0x00000000006c0947 */ /* 0x000fea0003800000 */
[----:B------:R-:W-:-:S04]  /*1380*/  LOP3.LUT R7, R9, 0x7ff00000, RZ, 0xc0, !PT ;  /* 0x7ff0000009077812 */ /* 0x000fc800078ec0ff */
[CC--:B------:R-:W-:Y:S02]  /*1390*/  VIADDMNMX R6, R4.reuse, -R7.reuse, 0xb9600000, !PT ;  /* 0xb960000004067446 */ /* 0x0c0fe40007800907 */
[----:B------:R-:W-:Y:S02]  /*13a0*/  ISETP.GE.U32.AND P0, PT, R4, R7, PT ;  /* 0x000000070400720c */ /* 0x000fe40003f06070 */
[----:B------:R-:W-:Y:S02]  /*13b0*/  VIMNMX R6, PT, PT, R6, 0x46a00000, PT ;  /* 0x46a0000006067848 */ /* 0x000fe40003fe0100 */
[----:B------:R-:W-:-:S05]  /*13c0*/  SEL R5, R5, 0x63400000, !P0 ;  /* 0x6340000005057807 */ /* 0x000fca0004000000 */
[----:B------:R-:W-:Y:S02]  /*13d0*/  IMAD.IADD R20, R6, 0x1, -R5 ;  /* 0x0000000106147824 */ /* 0x000fe400078e0a05 */
[----:B------:R-:W-:Y:S02]  /*13e0*/  IMAD.MOV.U32 R6, RZ, RZ, RZ ;  /* 0x000000ffff067224 */ /* 0x000fe400078e00ff */
[----:B------:R-:W-:-:S06]  /*13f0*/  VIADD R7, R20, 0x7fe00000 ;  /* 0x7fe0000014077836 */ /* 0x000fcc0000000000 */
[----:B------:R-:W-:-:S10]  /*1400*/  DMUL R4, R22, R6 ;  /* 0x0000000616047228 */ /* 0x000fd40000000000 */
[----:B------:R-:W-:-:S13]  /*1410*/  FSETP.GTU.AND P0, PT, |R5|, 1.469367938527859385e-39, PT ;  /* 0x001000000500780b */ /* 0x000fda0003f0c200 */
[----:B------:R-:W-:Y:S05]  /*1420*/  @P0 BRA `(.L_x_24) ;  /* 0x0000000000940947 */ /* 0x000fea0003800000 */
[----:B------:R-:W-:Y:S01]  /*1430*/  DFMA R10, R22, -R10, R18 ;  /* 0x8000000a160a722b */ /* 0x000fe20000000012 */
[----:B------:R-:W-:-:S09]  /*1440*/  IMAD.MOV.U32 R8, RZ, RZ, RZ ;  /* 0x000000ffff087224 */ /* 0x000fd200078e00ff */
[C---:B------:R-:W-:Y:S02]  /*1450*/  FSETP.NEU.AND P0, PT, R11.reuse, RZ, PT ;  /* 0x000000ff0b00720b */ /* 0x040fe40003f0d000 */
[----:B------:R-:W-:-:S04]  /*1460*/  LOP3.LUT R19, R11, 0x80000000, R9, 0x48, !PT ;  /* 0x800000000b137812 */ /* 0x000fc800078e4809 */
[----:B------:R-:W-:-:S07]  /*1470*/  LOP3.LUT R9, R19, R7, RZ, 0xfc, !PT ;  /* 0x0000000713097212 */ /* 0x000fce00078efcff */
[----:B------:R-:W-:Y:S05]  /*1480*/  @!P0 BRA `(.L_x_24) ;  /* 0x00000000007c8947 */ /* 0x000fea0003800000 */
[----:B------:R-:W-:Y:S01]  /*1490*/  IMAD.MOV R7, RZ, RZ, -R20 ;  /* 0x000000ffff077224 */ /* 0x000fe200078e0a14 */
[----:B------:R-:W-:Y:S01]  /*14a0*/  DMUL.RP R8, R22, R8 ;  /* 0x0000000816087228 */ /* 0x000fe20000008000 */
[----:B------:R-:W-:-:S06]  /*14b0*/  IMAD.MOV.U32 R6, RZ, RZ, RZ ;  /* 0x000000ffff067224 */ /* 0x000fcc00078e00ff */
[----:B------:R-:W-:-:S03]  /*14c0*/  DFMA R6, R4, -R6, R22 ;  /* 0x800000060406722b */ /* 0x000fc60000000016 */
[----:B------:R-:W-:-:S03]  /*14d0*/  LOP3.LUT R19, R9, R19, RZ, 0x3c, !PT ;  /* 0x0000001309137212 */ /* 0x000fc600078e3cff */
[----:B------:R-:W-:-:S04]  /*14e0*/  IADD3 R6, PT, PT, -R20, -0x43300000, RZ ;  /* 0xbcd0000014067810 */ /* 0x000fc80007ffe1ff */
[----:B------:R-:W-:-:S04]  /*14f0*/  FSETP.NEU.AND P0, PT, |R7|, R6, PT ;  /* 0x000000060700720b */ /* 0x000fc80003f0d200 */
[----:B------:R-:W-:Y:S02]  /*1500*/  FSEL R4, R8, R4, !P0 ;  /* 0x0000000408047208 */ /* 0x000fe40004000000 */
[----:B------:R-:W-:Y:S01]  /*1510*/  FSEL R5, R19, R5, !P0 ;  /* 0x0000000513057208 */ /* 0x000fe20004000000 */
[----:B------:R-:W-:Y:S06]  /*1520*/  BRA `(.L_x_24) ;  /* 0x0000000000547947 */ /* 0x000fec0003800000 */
.L_x_23:
[----:B------:R-:W-:-:S14]  /*1530*/  DSETP.NAN.AND P0, PT, R6, R6, PT ;  /* 0x000000060600722a */ /* 0x000fdc0003f08000 */
[----:B------:R-:W-:Y:S05]  /*1540*/  @P0 BRA `(.L_x_25) ;  /* 0x0000000000440947 */ /* 0x000fea0003800000 */
[----:B------:R-:W-:-:S14]  /*1550*/  DSETP.NAN.AND P0, PT, R8, R8, PT ;  /* 0x000000080800722a */ /* 0x000fdc0003f08000 */
[----:B------:R-:W-:Y:S05]  /*1560*/  @P0 BRA `(.L_x_26) ;  /* 0x0000000000300947 */ /* 0x000fea0003800000 */
[----:B------:R-:W-:Y:S01]  /*1570*/  ISETP.NE.AND P0, PT, R26, R27, PT ;  /* 0x0000001b1a00720c */ /* 0x000fe20003f05270 */
[----:B------:R-:W-:Y:S02]  /*1580*/  IMAD.MOV.U32 R4, RZ, RZ, 0x0 ;  /* 0x00000000ff047424 */ /* 0x000fe400078e00ff */
[----:B------:R-:W-:-:S10]  /*1590*/  IMAD.MOV.U32 R5, RZ, RZ, -0x80000 ;  /* 0xfff80000ff057424 */ /* 0x000fd400078e00ff */
[----:B------:R-:W-:Y:S05]  /*15a0*/  @!P0 BRA `(.L_x_24) ;  /* 0x0000000000348947 */ /* 0x000fea0003800000 */
[----:B------:R-:W-:Y:S02]  /*15b0*/  ISETP.NE.AND P0, PT, R26, 0x7ff00000, PT ;  /* 0x7ff000001a00780c */ /* 0x000fe40003f05270 */
[----:B------:R-:W-:Y:S02]  /*15c0*/  LOP3.LUT R5, R7, 0x80000000, R9, 0x48, !PT ;  /* 0x8000000007057812 */ /* 0x000fe400078e4809 */
[----:B------:R-:W-:-:S13]  /*15d0*/  ISETP.EQ.OR P0, PT, R27, RZ, !P0 ;  /* 0x000000ff1b00720c */ /* 0x000fda0004702670 */
[----:B------:R-:W-:Y:S01]  /*15e0*/  @P0 LOP3.LUT R6, R5, 0x7ff00000, RZ, 0xfc, !PT ;  /* 0x7ff0000005060812 */ /* 0x000fe200078efcff */
[----:B------:R-:W-:Y:S02]  /*15f0*/  @!P0 IMAD.MOV.U32 R4, RZ, RZ, RZ ;  /* 0x000000ffff048224 */ /* 0x000fe400078e00ff */
[----:B------:R-:W-:Y:S02]  /*1600*/  @P0 IMAD.MOV.U32 R4, RZ, RZ, RZ ;  /* 0x000000ffff040224 */ /* 0x000fe400078e00ff */
[----:B------:R-:W-:Y:S01]  /*1610*/  @P0 IMAD.MOV.U32 R5, RZ, RZ, R6 ;  /* 0x000000ffff050224 */ /* 0x000fe200078e0006 */
[----:B------:R-:W-:Y:S06]  /*1620*/  BRA `(.L_x_24) ;  /* 0x0000000000147947 */ /* 0x000fec0003800000 */
.L_x_26:
[----:B------:R-:W-:Y:S01]  /*1630*/  LOP3.LUT R5, R9, 0x80000, RZ, 0xfc, !PT ;  /* 0x0008000009057812 */ /* 0x000fe200078efcff */
[----:B------:R-:W-:Y:S01]  /*1640*/  IMAD.MOV.U32 R4, RZ, RZ, R8 ;  /* 0x000000ffff047224 */ /* 0x000fe200078e0008 */
[----:B------:R-:W-:Y:S06]  /*1650*/  BRA `(.L_x_24) ;  /* 0x0000000000087947 */ /* 0x000fec0003800000 */
.L_x_25:
[----:B------:R-:W-:Y:S01]  /*1660*/  LOP3.LUT R5, R7, 0x80000, RZ, 0xfc, !PT ;  /* 0x0008000007057812 */ /* 0x000fe200078efcff */
[----:B------:R-:W-:-:S07]  /*1670*/  IMAD.MOV.U32 R4, RZ, RZ, R6 ;  /* 0x000000ffff047224 */ /* 0x000fce00078e0006 */
.L_x_24:
[----:B------:R-:W-:Y:S05]  /*1680*/  BSYNC.RECONVERGENT B1 ;  /* 0x0000000000017941 */ /* 0x000fea0003800200 */
.L_x_22:
[----:B------:R-:W-:Y:S02]  /*1690*/  IMAD.MOV.U32 R6, RZ, RZ, R4 ;  /* 0x000000ffff067224 */ /* 0x000fe400078e0004 */
[----:B------:R-:W-:Y:S02]  /*16a0*/  IMAD.MOV.U32 R7, RZ, RZ, R5 ;  /* 0x000000ffff077224 */ /* 0x000fe400078e0005 */
[----:B------:R-:W-:Y:S02]  /*16b0*/  IMAD.MOV.U32 R4, RZ, RZ, R0 ;  /* 0x000000ffff047224 */ /* 0x000fe400078e0000 */
[----:B------:R-:W-:-:S04]  /*16c0*/  IMAD.MOV.U32 R5, RZ, RZ, 0x0 ;  /* 0x00000000ff057424 */ /* 0x000fc800078e00ff */
[----:B------:R-:W-:Y:S05]  /*16d0*/  RET.REL.NODEC R4 `(_Z17kernel_interpolarP6uchar4S0_4int2) ;  /* 0xffffffe804487950 */ /* 0x000fea0003c3ffff */
.L_x_27:
[----:B------:R-:W-:-:S00]  /*16e0*/  BRA `(.L_x_27) ;  /* 0xfffffffc00fc7947 */ /* 0x000fc0000383ffff */
[----:B------:R-:W-:-:S00]  /*16f0*/  NOP ;  /* 0x0000000000007918 */ /* 0x000fc00000000000 */
        /* <DEDUP_REMOVED lines=8> */
.L_x_38:


//--------------------- .text._Z13kernel_resizeP6uchar4S0_4int2S1_i --------------------------
	.section	.text._Z13kernel_resizeP6uchar4S0_4int2S1_i,"ax",@progbits
	.align	128
        .global         _Z13kernel_resizeP6uchar4S0_4int2S1_i
        .type           _Z13kernel_resizeP6uchar4S0_4int2S1_i,@function
        .size           _Z13kernel_resizeP6uchar4S0_4int2S1_i,(.L_x_40 - _Z13kernel_resizeP6uchar4S0_4int2S1_i)
        .other          _Z13kernel_resizeP6uchar4S0_4int2S1_i,@"STO_CUDA_ENTRY STV_DEFAULT"
_Z13kernel_resizeP6uchar4S0_4int2S1_i:
.text._Z13kernel_resizeP6uchar4S0_4int2S1_i:
[----:B------:R-:W-:Y:S01]  /*0000*/  LDC R1, c[0x0][0x37c] ;  /* 0x0000df00ff017b82 */ /* 0x000fe20000000800 */
[----:B------:R-:W0:Y:S01]  /*0010*/  S2R R7, SR_CTAID.Y ;  /* 0x0000000000077919 */ /* 0x000e220000002600 */
[----:B------:R-:W1:Y:S01]  /*0020*/  LDCU UR4, c[0x0][0x360] ;  /* 0x00006c00ff0477ac */ /* 0x000e620008000800 */
[----:B------:R-:W0:Y:S01]  /*0030*/  S2R R0, SR_TID.Y ;  /* 0x0000000000007919 */ /* 0x000e220000002200 */
[----:B------:R-:W0:Y:S01]  /*0040*/  LDCU UR5, c[0x0][0x364] ;  /* 0x00006c80ff0577ac */ /* 0x000e220008000800 */
[----:B------:R-:W1:Y:S01]  /*0050*/  S2R R6, SR_CTAID.X ;  /* 0x0000000000067919 */ /* 0x000e620000002500 */
[----:B------:R-:W2:Y:S01]  /*0060*/  LDCU.64 UR6, c[0x0][0x390] ;  /* 0x00007200ff0677ac */ /* 0x000ea20008000a00 */
[----:B------:R-:W1:Y:S01]  /*0070*/  S2R R3, SR_TID.X ;  /* 0x0000000000037919 */ /* 0x000e620000002100 */
[----:B0-----:R-:W-:-:S05]  /*0080*/  IMAD R7, R7, UR5, R0 ;  /* 0x0000000507077c24 */ /* 0x001fca000f8e0200 */
[----:B--2---:R-:W-:Y:S01]  /*0090*/  ISETP.GT.AND P0, PT, R7, UR7, PT ;  /* 0x0000000707007c0c */ /* 0x004fe2000bf04270 */
[----:B-1----:R-:W-:-:S05]  /*00a0*/  IMAD R6, R6, UR4, R3 ;  /* 0x0000000406067c24 */ /* 0x002fca000f8e0203 */
[----:B------:R-:W-:-:S13]  /*00b0*/  ISETP.GT.OR P0, PT, R6, UR6, P0 ;  /* 0x0000000606007c0c */ /* 0x000fda0008704670 */
[----:B------:R-:W-:Y:S05]  /*00c0*/  @P0 EXIT ;  /* 0x000000000000094d */ /* 0x000fea0003800000 */
[----:B------:R-:W0:Y:S01]  /*00d0*/  LDC.64 R2, c[0x0][0x380] ;  /* 0x0000e000ff027b82 */ /* 0x000e220000000a00 */
[----:B------:R-:W1:Y:S01]  /*00e0*/  LDCU.64 UR4, c[0x0][0x358] ;  /* 0x00006b00ff0477ac */ /* 0x000e620008000a00 */
[----:B------:R-:W-:-:S06]  /*00f0*/  IMAD R5, R7, UR6, R6 ;  /* 0x0000000607057c24 */ /* 0x000fcc000f8e0206 */
[----:B------:R-:W2:Y:S08]  /*0100*/  LDC R11, c[0x0][0x398] ;  /* 0x0000e600ff0b7b82 */ /* 0x000eb00000000800 */
[----:B------:R-:W3:Y:S01]  /*0110*/  LDC R10, c[0x0][0x3a0] ;  /* 0x0000e800ff0a7b82 */ /* 0x000ee20000000800 */
[----:B0-----:R-:W-:-:S07]  /*0120*/  IMAD.WIDE R2, R5, 0x4, R2 ;  /* 0x0000000405027825 */ /* 0x001fce00078e0202 */
[----:B------:R-:W0:Y:S01]  /*0130*/  LDC.64 R4, c[0x0][0x388] ;  /* 0x0000e200ff047b82 */ /* 0x000e220000000a00 */
[----:B-1----:R-:W4:Y:S01]  /*0140*/  LDG.E R0, desc[UR4][R2.64] ;  /* 0x0000000402007981 */ /* 0x002f22000c1e1900 */
[----:B--2---:R-:W-:Y:S01]  /*0150*/  IMAD R9, R7, R11, R6 ;  /* 0x0000000b07097224 */ /* 0x004fe200078e0206 */
[----:B---3--:R-:W-:-:S03]  /*0160*/  ISETP.GE.AND P0, PT, R10, 0x1, PT ;  /* 0x000000010a00780c */ /* 0x008fc60003f06270 */
[----:B------:R-:W-:-:S04]  /*0170*/  IMAD R9, R9, R10, RZ ;  /* 0x0000000a09097224 */ /* 0x000fc800078e02ff */
[----:B0-----:R-:W-:Y:S01]  /*0180*/  IMAD.WIDE R4, R9, 0x4, R4 ;  /* 0x0000000409047825 */ /* 0x001fe200078e0204 */
[----:B----4-:R-:W-:-:S05]  /*0190*/  PRMT R9, RZ, 0x654, R0 ;  /* 0x00000654ff097816 */ /* 0x010fca0000000000 */
[----:B------:R0:W-:Y:S01]  /*01a0*/  STG.E desc[UR4][R4.64], R9 ;  /* 0x0000000904007986 */ /* 0x0001e2000c101904 */
[----:B------:R-:W-:Y:S05]  /*01b0*/  @!P0 EXIT ;  /* 0x000000000000894d */ /* 0x000fea0003800000 */
[CC--:B------:R-:W-:Y:S02]  /*01c0*/  IMAD R2, R7.reuse, R10.reuse, RZ ;  /* 0x0000000a07027224 */ /* 0x0c0fe400078e02ff */
[-C--:B0-----:R-:W-:Y:S02]  /*01d0*/  IMAD R5, R6, R10.reuse, RZ ;  /* 0x0000000a06057224 */ /* 0x081fe400078e02ff */
[C---:B------:R-:W-:Y:S01]  /*01e0*/  VIADD R3, R2.reuse, 0x1 ;  /* 0x0000000102037836 */ /* 0x040fe20000000000 */
[----:B------:R-:W-:Y:S01]  /*01f0*/  IADD3 R14, PT, PT, R2, 0x2, RZ ;  /* 0x00000002020e7810 */ /* 0x000fe20007ffe0ff */
[----:B------:R-:W-:Y:S02]  /*0200*/  IMAD R4, R10, R11, RZ ;  /* 0x0000000b0a047224 */ /* 0x000fe400078e02ff */
[C---:B------:R-:W-:Y:S01]  /*0210*/  VIADD R12, R2.reuse, 0x3 ;  /* 0x00000003020c7836 */ /* 0x040fe20000000000 */
[----:B------:R-:W-:Y:S01]  /*0220*/  VIADDMNMX R9, R2, R10, R3, !PT ;  /* 0x0000000a02097246 */ /* 0x000fe20007800103 */
[----:B------:R-:W-:-:S02]  /*0230*/  IMAD R4, R7, R4, RZ ;  /* 0x0000000407047224 */ /* 0x000fc400078e02ff */
[----:B------:R-:W-:Y:S01]  /*0240*/  IMAD.IADD R10, R5, 0x1, R10 ;  /* 0x00000001050a7824 */ /* 0x000fe200078e020a */
[C---:B------:R-:W-:Y:S01]  /*0250*/  IADD3 R6, PT, PT, -R2.reuse, R9, RZ ;  /* 0x0000000902067210 */ /* 0x040fe20007ffe1ff */
[----:B------:R-:W-:-:S03]  /*0260*/  IMAD.IADD R8, R2, 0x1, -R9 ;  /* 0x0000000102087824 */ /* 0x000fc600078e0a09 */
[----:B------:R-:W-:Y:S02]  /*0270*/  LOP3.LUT R9, R6, 0xfffffffc, RZ, 0xc0, !PT ;  /* 0xfffffffc06097812 */ /* 0x000fe400078ec0ff */
[----:B------:R-:W-:Y:S01]  /*0280*/  ISETP.GT.U32.AND P4, PT, R8, -0x4, PT ;  /* 0xfffffffc0800780c */ /* 0x000fe20003f84070 */
[----:B------:R-:W-:Y:S01]  /*0290*/  IMAD R8, R2, R11, R11 ;  /* 0x0000000b02087224 */ /* 0x000fe200078e020b */
[----:B------:R-:W-:Y:S01]  /*02a0*/  LOP3.LUT R7, R6, 0x3, RZ, 0xc0, !PT ;  /* 0x0000000306077812 */ /* 0x000fe200078ec0ff */
[----:B------:R-:W-:-:S10]  /*02b0*/  IMAD.MOV R9, RZ, RZ, -R9 ;  /* 0x000000ffff097224 */ /* 0x000fd400078e0a09 */
.L_x_36:
[----:B------:R-:W-:Y:S01]  /*02c0*/  BSSY.RECONVERGENT B0, `(.L_x_28) ;  /* 0x0000035000007945 */ /* 0x000fe20003800200 */
[----:B------:R-:W-:-:S03]  /*02d0*/  IMAD.MOV.U32 R20, RZ, RZ, R2 ;  /* 0x000000ffff147224 */ /* 0x000fc600078e0002 */
[----:B0-----:R-:W-:Y:S05]  /*02e0*/  @P4 BRA `(.L_x_29) ;  /* 0x0000000000c84947 */ /* 0x001fea0003800000 */
[----:B------:R-:W0:Y:S01]  /*02f0*/  LDCU UR6, c[0x0][0x398] ;  /* 0x00007300ff0677ac */ /* 0x000e220008000800 */
[----:B------:R-:W-:Y:S01]  /*0300*/  BSSY.RECONVERGENT B1, `(.L_x_30) ;  /* 0x000002f000017945 */ /* 0x000fe20003800200 */
[----:B------:R-:W-:Y:S01]  /*0310*/  IADD3 R13, PT, PT, R8, R5, RZ ;  /* 0x00000005080d7210 */ /* 0x000fe20007ffe0ff */
[----:B------:R-:W-:Y:S01]  /*0320*/  IMAD.IADD R15, R4, 0x1, R5 ;  /* 0x00000001040f7824 */ /* 0x000fe200078e0205 */
[----:B------:R-:W-:Y:S01]  /*0330*/  MOV R24, R3 ;  /* 0x0000000300187202 */ /* 0x000fe20000000f00 */
[----:B------:R-:W-:Y:S02]  /*0340*/  IMAD.MOV.U32 R26, RZ, RZ, R9 ;  /* 0x000000ffff1a7224 */ /* 0x000fe400078e0009 */
[--C-:B0-----:R-:W-:Y:S02]  /*0350*/  IMAD R25, R12, UR6, R5.reuse ;  /* 0x000000060c197c24 */ /* 0x101fe4000f8e0205 */
[----:B------:R-:W-:-:S07]  /*0360*/  IMAD R11, R14, UR6, R5 ;  /* 0x000000060e0b7c24 */ /* 0x000fce000f8e0205 */
.L_x_31:
[----:B0-----:R-:W0:Y:S01]  /*0370*/  LDC.64 R16, c[0x0][0x398] ;  /* 0x0000e600ff107b82 */ /* 0x001e220000000a00 */
[C---:B------:R-:W-:Y:S01]  /*0380*/  VIADD R18, R24.reuse, 0xffffffff ;  /* 0xffffffff18127836 */ /* 0x040fe20000000000 */
[C---:B------:R-:W-:Y:S01]  /*0390*/  IADD3 R22, PT, PT, R24.reuse, 0x2, RZ ;  /* 0x0000000218167810 */ /* 0x040fe20007ffe0ff */
[----:B------:R-:W-:Y:S02]  /*03a0*/  VIADD R20, R24, 0x1 ;  /* 0x0000000118147836 */ /* 0x000fe40000000000 */
[----:B------:R-:W-:Y:S01]  /*03b0*/  VIADD R26, R26, 0x4 ;  /* 0x000000041a1a7836 */ /* 0x000fe20000000000 */
[-C--:B0-----:R-:W-:Y:S02]  /*03c0*/  ISETP.GE.AND P0, PT, R18, R17.reuse, PT ;  /* 0x000000111200720c */ /* 0x081fe40003f06270 */
[C---:B------:R-:W-:Y:S01]  /*03d0*/  ISETP.GE.AND P1, PT, R24.reuse, R17, PT ;  /* 0x000000111800720c */ /* 0x040fe20003f26270 */
[----:B------:R-:W-:Y:S01]  /*03e0*/  VIADD R24, R24, 0x4 ;  /* 0x0000000418187836 */ /* 0x000fe20000000000 */
[----:B------:R-:W-:-:S02]  /*03f0*/  ISETP.GE.OR P0, PT, R5, R16, P0 ;  /* 0x000000100500720c */ /* 0x000fc40000706670 */
[CC--:B------:R-:W-:Y:S02]  /*0400*/  ISETP.GE.OR P1, PT, R5.reuse, R16.reuse, P1 ;  /* 0x000000100500720c */ /* 0x0c0fe40000f26670 */
[-C--:B------:R-:W-:Y:S02]  /*0410*/  ISETP.GE.AND P3, PT, R20, R17.reuse, PT ;  /* 0x000000111400720c */ /* 0x080fe40003f66270 */
[----:B------:R-:W-:Y:S02]  /*0420*/  ISETP.GE.AND P2, PT, R22, R17, PT ;  /* 0x000000111600720c */ /* 0x000fe40003f46270 */
[CC--:B------:R-:W-:Y:S02]  /*0430*/  ISETP.GE.OR P3, PT, R5.reuse, R16.reuse, P3 ;  /* 0x000000100500720c */ /* 0x0c0fe40001f66670 */
[----:B------:R-:W-:-:S03]  /*0440*/  ISETP.GE.OR P2, PT, R5, R16, P2 ;  /* 0x000000100500720c */ /* 0x000fc60001746670 */
[----:B------:R-:W0:Y:S01]  /*0450*/  @!P0 LDC.64 R18, c[0x0][0x388] ;  /* 0x0000e200ff128b82 */ /* 0x000e220000000a00 */
[----:B------:R-:W-:Y:S02]  /*0460*/  @!P0 IMAD.MOV.U32 R27, RZ, RZ, 0x1 ;  /* 0x00000001ff1b8424 */ /* 0x000fe400078e00ff */
[----:B------:R-:W-:-:S03]  /*0470*/  @!P1 IMAD.MOV.U32 R17, RZ, RZ, 0x1 ;  /* 0x00000001ff119424 */ /* 0x000fc600078e00ff */
[--C-:B------:R-:W-:Y:S02]  /*0480*/  @!P0 PRMT R27, R27, 0x654, R0.reuse ;  /* 0x000006541b1b8816 */ /* 0x100fe40000000000 */
[----:B------:R-:W1:Y:S01]  /*0490*/  @!P1 LDC.64 R22, c[0x0][0x388] ;  /* 0x0000e200ff169b82 */ /* 0x000e620000000a00 */
[----:B------:R-:W-:-:S07]  /*04a0*/  @!P1 PRMT R17, R17, 0x654, R0 ;  /* 0x0000065411119816 */ /* 0x000fce0000000000 */
[----:B------:R-:W2:Y:S01]  /*04b0*/  @!P2 LDC.64 R20, c[0x0][0x388] ;  /* 0x0000e200ff14ab82 */ /* 0x000ea20000000a00 */
[----:B0-----:R-:W-:Y:S01]  /*04c0*/  @!P0 IMAD.WIDE R28, R15, 0x4, R18 ;  /* 0x000000040f1c8825 */ /* 0x001fe200078e0212 */
[----:B------:R-:W-:-:S06]  /*04d0*/  LEA R15, R16, R15, 0x2 ;  /* 0x0000000f100f7211 */ /* 0x000fcc00078e10ff */
[----:B------:R-:W0:Y:S01]  /*04e0*/  @!P3 LDC.64 R18, c[0x0][0x388] ;  /* 0x0000e200ff12bb82 */ /* 0x000e220000000a00 */
[----:B------:R-:W-:Y:S01]  /*04f0*/  @!P0 STG.E desc[UR4][R28.64], R27 ;  /* 0x0000001b1c008986 */ /* 0x000fe2000c101904 */
[----:B------:R-:W-:Y:S01]  /*0500*/  ISETP.NE.AND P0, PT, R26, RZ, PT ;  /* 0x000000ff1a00720c */ /* 0x000fe20003f05270 */
[----:B-1----:R-:W-:-:S04]  /*0510*/  @!P1 IMAD.WIDE R22, R13, 0x4, R22 ;  /* 0x000000040d169825 */ /* 0x002fc800078e0216 */
[C---:B------:R-:W-:Y:S01]  /*0520*/  IMAD R13, R16.reuse, 0x4, R13 ;  /* 0x00000004100d7824 */ /* 0x040fe200078e020d */
[----:B------:R1:W-:Y:S01]  /*0530*/  @!P1 STG.E desc[UR4][R22.64], R17 ;  /* 0x0000001116009986 */ /* 0x0003e2000c101904 */
[----:B--2---:R-:W-:Y:S01]  /*0540*/  @!P2 IMAD.WIDE R20, R25, 0x4, R20 ;  /* 0x000000041914a825 */ /* 0x004fe200078e0214 */
[C---:B------:R-:W-:Y:S02]  /*0550*/  LEA R25, R16.reuse, R25, 0x2 ;  /* 0x0000001910197211 */ /* 0x040fe400078e10ff */
[----:B-1----:R-:W-:Y:S01]  /*0560*/  @!P3 MOV R17, 0x1 ;  /* 0x000000010011b802 */ /* 0x002fe20000000f00 */
[----:B------:R-:W-:Y:S02]  /*0570*/  @!P2 IMAD.MOV.U32 R23, RZ, RZ, 0x1 ;  /* 0x00000001ff17a424 */ /* 0x000fe400078e00ff */
[----:B0-----:R-:W-:Y:S01]  /*0580*/  @!P3 IMAD.WIDE R18, R11, 0x4, R18 ;  /* 0x000000040b12b825 */ /* 0x001fe200078e0212 */
[--C-:B------:R-:W-:Y:S02]  /*0590*/  @!P3 PRMT R17, R17, 0x654, R0.reuse ;  /* 0x000006541111b816 */ /* 0x100fe40000000000 */
[----:B------:R-:W-:Y:S01]  /*05a0*/  @!P2 PRMT R23, R23, 0x654, R0 ;  /* 0x000006541717a816 */ /* 0x000fe20000000000 */
[----:B------:R-:W-:-:S02]  /*05b0*/  IMAD R11, R16, 0x4, R11 ;  /* 0x00000004100b7824 */ /* 0x000fc400078e020b */
[----:B------:R0:W-:Y:S04]  /*05c0*/  @!P3 STG.E desc[UR4][R18.64], R17 ;  /* 0x000000111200b986 */ /* 0x0001e8000c101904 */
[----:B------:R0:W-:Y:S01]  /*05d0*/  @!P2 STG.E desc[UR4][R20.64], R23 ;  /* 0x000000171400a986 */ /* 0x0001e2000c101904 */
[----:B------:R-:W-:Y:S05]  /*05e0*/  @P0 BRA `(.L_x_31) ;  /* 0xfffffffc00600947 */ /* 0x000fea000383ffff */
[----:B------:R-:W-:Y:S05]  /*05f0*/  BSYNC.RECONVERGENT B1 ;  /* 0x0000000000017941 */ /* 0x000fea0003800200 */
.L_x_30:
[----:B0-----:R-:W-:-:S07]  /*0600*/  IADD3 R20, PT, PT, R24, -0x1, RZ ;  /* 0xffffffff18147810 */ /* 0x001fce0007ffe0ff */
.L_x_29:
[----:B------:R-:W-:Y:S05]  /*0610*/  BSYNC.RECONVERGENT B0 ;  /* 0x0000000000007941 */ /* 0x000fea0003800200 */
.L_x_28:
[----:B------:R-:W-:Y:S01]  /*0620*/  ISETP.NE.AND P0, PT, R7, RZ, PT ;  /* 0x000000ff0700720c */ /* 0x000fe20003f05270 */
[----:B------:R-:W-:-:S12]  /*0630*/  BSSY.RECONVERGENT B0, `(.L_x_32) ;  /* 0x0000024000007945 */ /* 0x000fd80003800200 */
[----:B------:R-:W-:Y:S05]  /*0640*/  @!P0 BRA `(.L_x_33) ;  /* 0x0000000000888947 */ /* 0x000fea0003800000 */
[----:B------:R-:W-:Y:S01]  /*0650*/  ISETP.NE.AND P0, PT, R7, 0x1, PT ;  /* 0x000000010700780c */ /* 0x000fe20003f05270 */
[----:B------:R-:W-:-:S12]  /*0660*/  BSSY.RECONVERGENT B1, `(.L_x_34) ;  /* 0x0000015000017945 */ /* 0x000fd80003800200 */
[----:B------:R-:W-:Y:S05]  /*0670*/  @!P0 BRA `(.L_x_35) ;  /* 0x00000000004c8947 */ /* 0x000fea0003800000 */
[----:B------:R-:W0:Y:S01]  /*0680*/  LDCU.64 UR6, c[0x0][0x398] ;  /* 0x00007300ff0677ac */ /* 0x000e220008000a00 */
[C---:B------:R-:W-:Y:S01]  /*0690*/  VIADD R22, R20.reuse, 0x1 ;  /* 0x0000000114167836 */ /* 0x040fe20000000000 */
[----:B0-----:R-:W-:-:S04]  /*06a0*/  ISETP.GE.AND P0, PT, R20, UR7, PT ;  /* 0x0000000714007c0c */ /* 0x001fc8000bf06270 */
[----:B------:R-:W-:Y:S02]  /*06b0*/  ISETP.GE.AND P1, PT, R22, UR7, PT ;  /* 0x0000000716007c0c */ /* 0x000fe4000bf26270 */
[C---:B------:R-:W-:Y:S02]  /*06c0*/  ISETP.GE.OR P0, PT, R5.reuse, UR6, P0 ;  /* 0x0000000605007c0c */ /* 0x040fe40008706670 */
[----:B------:R-:W-:-:S11]  /*06d0*/  ISETP.GE.OR P1, PT, R5, UR6, P1 ;  /* 0x0000000605007c0c */ /* 0x000fd60008f26670 */
[----:B------:R-:W0:Y:S01]  /*06e0*/  @!P0 LDC.64 R18, c[0x0][0x388] ;  /* 0x0000e200ff128b82 */ /* 0x000e220000000a00 */
[C-C-:B------:R-:W-:Y:S01]  /*06f0*/  @!P0 IMAD R11, R20.reuse, UR6, R5.reuse ;  /* 0x00000006140b8c24 */ /* 0x140fe2000f8e0205 */
[----:B------:R-:W-:Y:S01]  /*0700*/  @!P0 MOV R15, 0x1 ;  /* 0x00000001000f8802 */ /* 0x000fe20000000f00 */
[----:B------:R-:W-:Y:S01]  /*0710*/  @!P1 IMAD.MOV.U32 R21, RZ, RZ, 0x1 ;  /* 0x00000001ff159424 */ /* 0x000fe200078e00ff */
[----:B------:R-:W-:Y:S01]  /*0720*/  IADD3 R20, PT, PT, R20, 0x2, RZ ;  /* 0x0000000214147810 */ /* 0x000fe20007ffe0ff */
[----:B------:R-:W-:Y:S01]  /*0730*/  @!P1 IMAD R13, R22, UR6, R5 ;  /* 0x00000006160d9c24 */ /* 0x000fe2000f8e0205 */
[--C-:B------:R-:W-:Y:S02]  /*0740*/  @!P0 PRMT R15, R15, 0x654, R0.reuse ;  /* 0x000006540f0f8816 */ /* 0x100fe40000000000 */
[----:B------:R-:W1:Y:S01]  /*0750*/  @!P1 LDC.64 R16, c[0x0][0x388] ;  /* 0x0000e200ff109b82 */ /* 0x000e620000000a00 */
[----:B------:R-:W-:Y:S01]  /*0760*/  @!P1 PRMT R21, R21, 0x654, R0 ;  /* 0x0000065415159816 */ /* 0x000fe20000000000 */
[----:B0-----:R-:W-:-:S05]  /*0770*/  @!P0 IMAD.WIDE R18, R11, 0x4, R18 ;  /* 0x000000040b128825 */ /* 0x001fca00078e0212 */
[----:B------:R0:W-:Y:S01]  /*0780*/  @!P0 STG.E desc[UR4][R18.64], R15 ;  /* 0x0000000f12008986 */ /* 0x0001e2000c101904 */
[----:B-1----:R-:W-:-:S05]  /*0790*/  @!P1 IMAD.WIDE R16, R13, 0x4, R16 ;  /* 0x000000040d109825 */ /* 0x002fca00078e0210 */
[----:B------:R0:W-:Y:S02]  /*07a0*/  @!P1 STG.E desc[UR4][R16.64], R21 ;  /* 0x0000001510009986 */ /* 0x0001e4000c101904 */
.L_x_35:
[----:B------:R-:W-:Y:S05]  /*07b0*/  BSYNC.RECONVERGENT B1 ;  /* 0x0000000000017941 */ /* 0x000fea0003800200 */
.L_x_34:
[----:B------:R-:W1:Y:S01]  /*07c0*/  LDCU.64 UR6, c[0x0][0x398] ;  /* 0x00007300ff0677ac */ /* 0x000e620008000a00 */
[----:B------:R-:W-:Y:S02]  /*07d0*/  LOP3.LUT P1, RZ, R6, 0x1, RZ, 0xc0, !PT ;  /* 0x0000000106ff7812 */ /* 0x000fe4000782c0ff */
[----:B-1----:R-:W-:-:S04]  /*07e0*/  ISETP.GE.AND P0, PT, R5, UR6, PT ;  /* 0x0000000605007c0c */ /* 0x002fc8000bf06270 */
[----:B------:R-:W-:-:S04]  /*07f0*/  ISETP.GE.OR P0, PT, R20, UR7, P0 ;  /* 0x0000000714007c0c */ /* 0x000fc80008706670 */
[----:B------:R-:W-:-:S13]  /*0800*/  PLOP3.LUT P0, PT, P0, P1, PT, 0xf2, 0x2f ;  /* 0x00000000002f781c */ /* 0x000fda0000703e72 */
[----:B0-----:R-:W0:Y:S01]  /*0810*/  @!P0 LDC.64 R16, c[0x0][0x388] ;  /* 0x0000e200ff108b82 */ /* 0x001e220000000a00 */
[----:B------:R-:W-:Y:S02]  /*0820*/  @!P0 IMAD.MOV.U32 R13, RZ, RZ, 0x1 ;  /* 0x00000001ff0d8424 */ /* 0x000fe400078e00ff */
[----:B------:R-:W-:-:S03]  /*0830*/  @!P0 IMAD R11, R20, UR6, R5 ;  /* 0x00000006140b8c24 */ /* 0x000fc6000f8e0205 */
[----:B------:R-:W-:Y:S01]  /*0840*/  @!P0 PRMT R13, R13, 0x654, R0 ;  /* 0x000006540d0d8816 */ /* 0x000fe20000000000 */
[----:B0-----:R-:W-:-:S05]  /*0850*/  @!P0 IMAD.WIDE R16, R11, 0x4, R16 ;  /* 0x000000040b108825 */ /* 0x001fca00078e0210 */
[----:B------:R0:W-:Y:S02]  /*0860*/  @!P0 STG.E desc[UR4][R16.64], R13 ;  /* 0x0000000d10008986 */ /* 0x0001e4000c101904 */
.L_x_33:
[----:B------:R-:W-:Y:S05]  /*0870*/  BSYNC.RECONVERGENT B0 ;  /* 0x0000000000007941 */ /* 0x000fea0003800200 */
.L_x_32:
[----:B------:R-:W-:-:S04]  /*0880*/  IADD3 R5, PT, PT, R5, 0x1, RZ ;  /* 0x0000000105057810 */ /* 0x000fc80007ffe0ff */
[----:B------:R-:W-:-:S13]  /*0890*/  ISETP.GE.AND P0, PT, R5, R10, PT ;  /* 0x0000000a0500720c */ /* 0x000fda0003f06270 */
[----:B------:R-:W-:Y:S05]  /*08a0*/  @!P0 BRA `(.L_x_36) ;  /* 0xfffffff800848947 */ /* 0x000fea000383ffff */
[----:B------:R-:W-:Y:S05]  /*08b0*/  EXIT ;  /* 0x000000000000794d */ /* 0x000fea0003800000 */
.L_x_37:
        /* <DEDUP_REMOVED lines=12> */
.L_x_40:


//--------------------- .nv.shared.reserved.0     --------------------------
	.section	.nv.shared.reserved.0,"aw",@nobits
	.weak		__nv_reservedSMEM_offset_0_alias
	.size		__nv_reservedSMEM_offset_0_alias, 0, 64
	.other		__nv_reservedSMEM_offset_0_alias,@"STO_CUDA_RESERVED_SHARED STV_DEFAULT"
__nv_reservedSMEM_offset_0_alias:
	.zero		0
	.zero		64


//--------------------- .nv.constant0._Z17kernel_interpolarP6uchar4S0_4int2 --------------------------
	.section	.nv.constant0._Z17kernel_interpolarP6uchar4S0_4int2,"a",@progbits
	.sectionflags	@""
	.align	4
.nv.constant0._Z17kernel_interpolarP6uchar4S0_4int2:
	.zero		920


//--------------------- .nv.constant0._Z13kernel_resizeP6uchar4S0_4int2S1_i --------------------------
	.section	.nv.constant0._Z13kernel_resizeP6uchar4S0_4int2S1_i,"a",@progbits
	.sectionflags	@""
	.align	4
.nv.constant0._Z13kernel_resizeP6uchar4S0_4int2S1_i:
	.zero		932


//--------------------- SYMBOLS --------------------------

	.type		.nv.reservedSmem.offset0,@object
	.size		.nv.reservedSmem.offset0,0x4
